	.target	sm_100a

	.elftype	@"ET_EXEC"


//--------------------- .note.nv.tkinfo           --------------------------
	.section	.note.nv.tkinfo,"",@"SHT_NOTE"
	.sectionflags	@"SHF_NOTE_NV_TKINFO"
	.tkinfo
        /*0018*/ 	.word	0x00000002
        /*0030*/ 	.string	""
        /*0030*/ 	.string	"ptxas"
        /*0030*/ 	.string	"Cuda compilation tools, release 13.0, V13.0.88"
        /*0030*/ 	.string	"Build cuda_13.0.r13.0/compiler.36424714_0"
        /*0030*/ 	.string	"-arch sm_100a -m 64 "



//--------------------- .note.nv.cuinfo           --------------------------
	.section	.note.nv.cuinfo,"",@"SHT_NOTE"
	.sectionflags	@"SHF_NOTE_NV_CUINFO"
        /*0018*/ 	.short	0x0002
        /*001a*/ 	.short	0x0064
        /*001c*/ 	.short	0x0082
	.zero		2


//--------------------- .nv.info                  --------------------------
	.section	.nv.info,"",@"SHT_CUDA_INFO"
	.align	4


	//----- nvinfo : EIATTR_REGCOUNT
	.align		4
        /*0000*/ 	.byte	0x04, 0x2f
        /*0002*/ 	.short	(.L_19 - .L_18)
	.align		4
.L_18:
        /*0004*/ 	.word	index@(_ZN7cutlass13device_kernelINS_4gemm6kernel13GemmUniversalIN4cute5tupleIJiiiiEEENS1_10collective13CollectiveMmaINS1_35MainloopSm100TmaUmmaWarpSpecializedILi6ELi2ELi4ENS5_IJNS4_1CILi4EEENSA_ILi1EEESC_EEEEENS5_IJNSA_ILi64EEESF_SF_EEEfNS5_IJlSC_lEEEfSH_NS4_8TiledMMAINS4_8MMA_AtomIJNS4_17SM100_MMA_TF32_SSINS_10tfloat32_tESL_fLi64ELi64ELNS4_4UMMA5MajorE0ELSN_0ELNSM_7ScaleInE0ELSO_0EEEEEENS4_6LayoutINS5_IJSC_SC_SC_EEENS5_IJNSA_ILi0EEEST_ST_EEEEENS5_IJNS4_10UnderscoreESW_SW_EEEEENS4_13SM90_TMA_LOADENS4_14ComposedLayoutINS4_7SwizzleILi3ELi4ELi3EEENS4_18smem_ptr_flag_bitsILi32EEENSR_INS5_IJNSA_ILi8EEENSA_ILi32EEEEEENS5_IJS16_SC_EEEEEEEvNS4_8identityENS4_23SM90_TMA_LOAD_MULTICASTES1A_vS1B_EENS_8epilogue10collective18CollectiveEpilogueINS1E_23Sm100TmaWarpSpecializedILi3ELi2ELi16ELb1ELb0EEEJSG_NS5_IJNSR_ISF_SC_EENSR_IS16_SC_EEEEEfSH_fSH_NS1E_6fusion15FusionCallbacksIS1I_NS1M_17LinearCombinationIffffLNS_15FloatRoundStyleE2EEESG_S1L_JEEENS4_5SM1004TMEM4LOAD26SM100_TMEM_LOAD_16dp128b8xESZ_S1A_NS4_17SM75_U32x4_LDSM_NENS4_14SM90_TMA_STOREES1A_NS4_17SM90_U32x4_STSM_NENS4_39AutoVectorizingCopyWithAssumedAlignmentILi128EEEEEEvvEEEEvNT_6ParamsE)
        /*0008*/ 	.word	0x0000004f


	//----- nvinfo : EIATTR_FRAME_SIZE
	.align		4
.L_19:
        /*000c*/ 	.byte	0x04, 0x11
        /*000e*/ 	.short	(.L_21 - .L_20)
	.align		4
.L_20:
        /*0010*/ 	.word	index@($__internal_2_$__cuda_sm10x_tcgen05_guardrail_trap_unallocated_columns_being_dealloced)
        /*0014*/ 	.word	0x00000000


	//----- nvinfo : EIATTR_FRAME_SIZE
	.align		4
.L_21:
        /*0018*/ 	.byte	0x04, 0x11
        /*001a*/ 	.short	(.L_23 - .L_22)
	.align		4
.L_22:
        /*001c*/ 	.word	index@($__internal_1_$__cuda_sm10x_tcgen05_guardrail_trap_phase_invalid_during_alloc)
        /*0020*/ 	.word	0x00000000


	//----- nvinfo : EIATTR_FRAME_SIZE
	.align		4
.L_23:
        /*0024*/ 	.byte	0x04, 0x11
        /*0026*/ 	.short	(.L_25 - .L_24)
	.align		4
.L_24:
        /*0028*/ 	.word	index@($__internal_0_$__cuda_sm10x_tcgen05_guardrail_trap_col_being_dealloced_not_returned_by_alloc)
        /*002c*/ 	.word	0x00000000


	//----- nvinfo : EIATTR_FRAME_SIZE
	.align		4
.L_25:
        /*0030*/ 	.byte	0x04, 0x11
        /*0032*/ 	.short	(.L_27 - .L_26)
	.align		4
.L_26:
        /*0034*/ 	.word	index@(_ZN7cutlass13device_kernelINS_4gemm6kernel13GemmUniversalIN4cute5tupleIJiiiiEEENS1_10collective13CollectiveMmaINS1_35MainloopSm100TmaUmmaWarpSpecializedILi6ELi2ELi4ENS5_IJNS4_1CILi4EEENSA_ILi1EEESC_EEEEENS5_IJNSA_ILi64EEESF_SF_EEEfNS5_IJlSC_lEEEfSH_NS4_8TiledMMAINS4_8MMA_AtomIJNS4_17SM100_MMA_TF32_SSINS_10tfloat32_tESL_fLi64ELi64ELNS4_4UMMA5MajorE0ELSN_0ELNSM_7ScaleInE0ELSO_0EEEEEENS4_6LayoutINS5_IJSC_SC_SC_EEENS5_IJNSA_ILi0EEEST_ST_EEEEENS5_IJNS4_10UnderscoreESW_SW_EEEEENS4_13SM90_TMA_LOADENS4_14ComposedLayoutINS4_7SwizzleILi3ELi4ELi3EEENS4_18smem_ptr_flag_bitsILi32EEENSR_INS5_IJNSA_ILi8EEENSA_ILi32EEEEEENS5_IJS16_SC_EEEEEEEvNS4_8identityENS4_23SM90_TMA_LOAD_MULTICASTES1A_vS1B_EENS_8epilogue10collective18CollectiveEpilogueINS1E_23Sm100TmaWarpSpecializedILi3ELi2ELi16ELb1ELb0EEEJSG_NS5_IJNSR_ISF_SC_EENSR_IS16_SC_EEEEEfSH_fSH_NS1E_6fusion15FusionCallbacksIS1I_NS1M_17LinearCombinationIffffLNS_15FloatRoundStyleE2EEESG_S1L_JEEENS4_5SM1004TMEM4LOAD26SM100_TMEM_LOAD_16dp128b8xESZ_S1A_NS4_17SM75_U32x4_LDSM_NENS4_14SM90_TMA_STOREES1A_NS4_17SM90_U32x4_STSM_NENS4_39AutoVectorizingCopyWithAssumedAlignmentILi128EEEEEEvvEEEEvNT_6ParamsE)
        /*0038*/ 	.word	0x00000000


	//----- nvinfo : EIATTR_MIN_STACK_SIZE
	.align		4
.L_27:
        /*003c*/ 	.byte	0x04, 0x12
        /*003e*/ 	.short	(.L_29 - .L_28)
	.align		4
.L_28:
        /*0040*/ 	.word	index@(_ZN7cutlass13device_kernelINS_4gemm6kernel13GemmUniversalIN4cute5tupleIJiiiiEEENS1_10collective13CollectiveMmaINS1_35MainloopSm100TmaUmmaWarpSpecializedILi6ELi2ELi4ENS5_IJNS4_1CILi4EEENSA_ILi1EEESC_EEEEENS5_IJNSA_ILi64EEESF_SF_EEEfNS5_IJlSC_lEEEfSH_NS4_8TiledMMAINS4_8MMA_AtomIJNS4_17SM100_MMA_TF32_SSINS_10tfloat32_tESL_fLi64ELi64ELNS4_4UMMA5MajorE0ELSN_0ELNSM_7ScaleInE0ELSO_0EEEEEENS4_6LayoutINS5_IJSC_SC_SC_EEENS5_IJNSA_ILi0EEEST_ST_EEEEENS5_IJNS4_10UnderscoreESW_SW_EEEEENS4_13SM90_TMA_LOADENS4_14ComposedLayoutINS4_7SwizzleILi3ELi4ELi3EEENS4_18smem_ptr_flag_bitsILi32EEENSR_INS5_IJNSA_ILi8EEENSA_ILi32EEEEEENS5_IJS16_SC_EEEEEEEvNS4_8identityENS4_23SM90_TMA_LOAD_MULTICASTES1A_vS1B_EENS_8epilogue10collective18CollectiveEpilogueINS1E_23Sm100TmaWarpSpecializedILi3ELi2ELi16ELb1ELb0EEEJSG_NS5_IJNSR_ISF_SC_EENSR_IS16_SC_EEEEEfSH_fSH_NS1E_6fusion15FusionCallbacksIS1I_NS1M_17LinearCombinationIffffLNS_15FloatRoundStyleE2EEESG_S1L_JEEENS4_5SM1004TMEM4LOAD26SM100_TMEM_LOAD_16dp128b8xESZ_S1A_NS4_17SM75_U32x4_LDSM_NENS4_14SM90_TMA_STOREES1A_NS4_17SM90_U32x4_STSM_NENS4_39AutoVectorizingCopyWithAssumedAlignmentILi128EEEEEEvvEEEEvNT_6ParamsE)
        /*0044*/ 	.word	0x00000000
.L_29:


//--------------------- .nv.compat                --------------------------
	.section	.nv.compat,"",@"SHT_CUDA_COMPAT_INFO"
	.align	4
        /*0000*/ 	.byte	0x02, 0x09, 0x01, 0x00, 0x02, 0x02, 0x02, 0x00, 0x02, 0x05, 0x05, 0x00, 0x03, 0x07, 0x01, 0x01
        /*0010*/ 	.byte	0x02, 0x03, 0x01, 0x00, 0x02, 0x06, 0x01, 0x00, 0x04, 0x0b, 0x08, 0x00, 0x09, 0x00, 0x00, 0x00
        /*0020*/ 	.byte	0x00, 0x00, 0x00, 0x00


//--------------------- .nv.info._ZN7cutlass13device_kernelINS_4gemm6kernel13GemmUniversalIN4cute5tupleIJiiiiEEENS1_10collective13CollectiveMmaINS1_35MainloopSm100TmaUmmaWarpSpecializedILi6ELi2ELi4ENS5_IJNS4_1CILi4EEENSA_ILi1EEESC_EEEEENS5_IJNSA_ILi64EEESF_SF_EEEfNS5_IJlSC_lEEEfSH_NS4_8TiledMMAINS4_8MMA_AtomIJNS4_17SM100_MMA_TF32_SSINS_10tfloat32_tESL_fLi64ELi64ELNS4_4UMMA5MajorE0ELSN_0ELNSM_7ScaleInE0ELSO_0EEEEEENS4_6LayoutINS5_IJSC_SC_SC_EEENS5_IJNSA_ILi0EEEST_ST_EEEEENS5_IJNS4_10UnderscoreESW_SW_EEEEENS4_13SM90_TMA_LOADENS4_14ComposedLayoutINS4_7SwizzleILi3ELi4ELi3EEENS4_18smem_ptr_flag_bitsILi32EEENSR_INS5_IJNSA_ILi8EEENSA_ILi32EEEEEENS5_IJS16_SC_EEEEEEEvNS4_8identityENS4_23SM90_TMA_LOAD_MULTICASTES1A_vS1B_EENS_8epilogue10collective18CollectiveEpilogueINS1E_23Sm100TmaWarpSpecializedILi3ELi2ELi16ELb1ELb0EEEJSG_NS5_IJNSR_ISF_SC_EENSR_IS16_SC_EEEEEfSH_fSH_NS1E_6fusion15FusionCallbacksIS1I_NS1M_17LinearCombinationIffffLNS_15FloatRoundStyleE2EEESG_S1L_JEEENS4_5SM1004TMEM4LOAD26SM100_TMEM_LOAD_16dp128b8xESZ_S1A_NS4_17SM75_U32x4_LDSM_NENS4_14SM90_TMA_STOREES1A_NS4_17SM90_U32x4_STSM_NENS4_39AutoVectorizingCopyWithAssumedAlignmentILi128EEEEEEvvEEEEvNT_6ParamsE --------------------------
	.section	.nv.info._ZN7cutlass13device_kernelINS_4gemm6kernel13GemmUniversalIN4cute5tupleIJiiiiEEENS1_10collective13CollectiveMmaINS1_35MainloopSm100TmaUmmaWarpSpecializedILi6ELi2ELi4ENS5_IJNS4_1CILi4EEENSA_ILi1EEESC_EEEEENS5_IJNSA_ILi64EEESF_SF_EEEfNS5_IJlSC_lEEEfSH_NS4_8TiledMMAINS4_8MMA_AtomIJNS4_17SM100_MMA_TF32_SSINS_10tfloat32_tESL_fLi64ELi64ELNS4_4UMMA5MajorE0ELSN_0ELNSM_7ScaleInE0ELSO_0EEEEEENS4_6LayoutINS5_IJSC_SC_SC_EEENS5_IJNSA_ILi0EEEST_ST_EEEEENS5_IJNS4_10UnderscoreESW_SW_EEEEENS4_13SM90_TMA_LOADENS4_14ComposedLayoutINS4_7SwizzleILi3ELi4ELi3EEENS4_18smem_ptr_flag_bitsILi32EEENSR_INS5_IJNSA_ILi8EEENSA_ILi32EEEEEENS5_IJS16_SC_EEEEEEEvNS4_8identityENS4_23SM90_TMA_LOAD_MULTICASTES1A_vS1B_EENS_8epilogue10collective18CollectiveEpilogueINS1E_23Sm100TmaWarpSpecializedILi3ELi2ELi16ELb1ELb0EEEJSG_NS5_IJNSR_ISF_SC_EENSR_IS16_SC_EEEEEfSH_fSH_NS1E_6fusion15FusionCallbacksIS1I_NS1M_17LinearCombinationIffffLNS_15FloatRoundStyleE2EEESG_S1L_JEEENS4_5SM1004TMEM4LOAD26SM100_TMEM_LOAD_16dp128b8xESZ_S1A_NS4_17SM75_U32x4_LDSM_NENS4_14SM90_TMA_STOREES1A_NS4_17SM90_U32x4_STSM_NENS4_39AutoVectorizingCopyWithAssumedAlignmentILi128EEEEEEvvEEEEvNT_6ParamsE,"",@"SHT_CUDA_INFO"
	.sectionflags	@""
	.align	4


	//----- nvinfo : EIATTR_CUDA_API_VERSION
	.align		4
        /*0000*/ 	.byte	0x04, 0x37
        /*0002*/ 	.short	(.L_31 - .L_30)
.L_30:
        /*0004*/ 	.word	0x00000082


	//----- nvinfo : EIATTR_KPARAM_INFO
	.align		4
.L_31:
        /*0008*/ 	.byte	0x04, 0x17
        /*000a*/ 	.short	(.L_33 - .L_32)
.L_32:
        /*000c*/ 	.word	0x00000000
        /*0010*/ 	.short	0x0000
        /*0012*/ 	.short	0x0000
        /*0014*/ 	.byte	0x00, 0xf0, 0x01, 0x20


	//----- nvinfo : EIATTR_AT_ENTRY_FRAGMENTS
	.align		4
.L_33:
        /*0018*/ 	.byte	0x04, 0x4f
        /*001a*/ 	.short	(.L_35 - .L_34)


	//   ....[0]....
.L_34:
        /*001c*/ 	.word	0x00000006


	//----- nvinfo : EIATTR_RESERVED_SMEM_USED
	.align		4
.L_35:
        /*0020*/ 	.byte	0x01, 0x41
	.zero		2


	//----- nvinfo : EIATTR_SPARSE_MMA_MASK
	.align		4
        /*0024*/ 	.byte	0x03, 0x50
        /*0026*/ 	.short	0x0000


	//----- nvinfo : EIATTR_TCGEN05_1CTA_USED
	.align		4
        /*0028*/ 	.byte	0x01, 0x51
	.zero		2


	//----- nvinfo : EIATTR_MAXREG_COUNT
	.align		4
        /*002c*/ 	.byte	0x03, 0x1b
        /*002e*/ 	.short	0x00ff


	//----- nvinfo : EIATTR_NUM_BARRIERS
	.align		4
        /*0030*/ 	.byte	0x02, 0x4c
        /*0032*/ 	.byte	0x07
	.zero		1


	//----- nvinfo : EIATTR_EXTERNS
	.align		4
        /*0034*/ 	.byte	0x04, 0x0f
        /*0036*/ 	.short	(.L_37 - .L_36)


	//   ....[0]....
	.align		4
.L_36:
        /*0038*/ 	.word	index@(__assertfail)


	//----- nvinfo : EIATTR_MERCURY_ISA_VERSION
	.align		4
.L_37:
        /*003c*/ 	.byte	0x03, 0x5f
        /*003e*/ 	.short	0x0101


	//----- nvinfo : EIATTR_INT_WARP_WIDE_INSTR_OFFSETS
	.align		4
        /*0040*/ 	.byte	0x04, 0x31
        /*0042*/ 	.short	(.L_39 - .L_38)


	//   ....[0]....
.L_38:
        /*0044*/ 	.word	0x000041b0


	//   ....[1]....
        /*0048*/ 	.word	0x000041e0


	//   ....[2]....
        /*004c*/ 	.word	0x00004200


	//   ....[3]....
        /*0050*/ 	.word	0x00004d80


	//   ....[4]....
        /*0054*/ 	.word	0x00004ea0


	//   ....[5]....
        /*0058*/ 	.word	0x00004ff0


	//   ....[6]....
        /*005c*/ 	.word	0x00005110


	//----- nvinfo : EIATTR_COOP_GROUP_MASK_REGIDS
	.align		4
.L_39:
        /*0060*/ 	.byte	0x04, 0x29
        /*0062*/ 	.short	(.L_41 - .L_40)


	//   ....[0]....
.L_40:
        /*0064*/ 	.word	0xffffffff


	//   ....[1]....
        /*0068*/ 	.word	0xffffffff


	//   ....[2]....
        /*006c*/ 	.word	0xffffffff


	//   ....[3]....
        /*0070*/ 	.word	0xffffffff


	//   ....[4]....
        /*0074*/ 	.word	0xffffffff


	//   ....[5]....
        /*0078*/ 	.word	0xffffffff


	//   ....[6]....
        /*007c*/ 	.word	0xffffffff


	//   ....[7]....
        /*0080*/ 	.word	0xffffffff


	//   ....[8]....
        /*0084*/ 	.word	0xffffffff


	//   ....[9]....
        /*0088*/ 	.word	0xffffffff


	//   ....[10]....
        /*008c*/ 	.word	0xffffffff


	//   ....[11]....
        /*0090*/ 	.word	0xffffffff


	//   ....[12]....
        /*0094*/ 	.word	0xffffffff


	//   ....[13]....
        /*0098*/ 	.word	0xffffffff


	//----- nvinfo : EIATTR_COOP_GROUP_INSTR_OFFSETS
	.align		4
.L_41:
        /*009c*/ 	.byte	0x04, 0x28
        /*009e*/ 	.short	(.L_43 - .L_42)


	//   ....[0]....
.L_42:
        /*00a0*/ 	.word	0x00000080


	//   ....[1]....
        /*00a4*/ 	.word	0x000004f0


	//   ....[2]....
        /*00a8*/ 	.word	0x000006d0


	//   ....[3]....
        /*00ac*/ 	.word	0x00000850


	//   ....[4]....
        /*00b0*/ 	.word	0x00000950


	//   ....[5]....
        /*00b4*/ 	.word	0x00000ac0


	//   ....[6]....
        /*00b8*/ 	.word	0x00000c60


	//   ....[7]....
        /*00bc*/ 	.word	0x00000e10


	//   ....[8]....
        /*00c0*/ 	.word	0x00002200


	//   ....[9]....
        /*00c4*/ 	.word	0x000031e0


	//   ....[10]....
        /*00c8*/ 	.word	0x000033f0


	//   ....[11]....
        /*00cc*/ 	.word	0x00003420


	//   ....[12]....
        /*00d0*/ 	.word	0x00004090


	//   ....[13]....
        /*00d4*/ 	.word	0x000042c0


	//----- nvinfo : EIATTR_VRC_CTA_INIT_COUNT
	.align		4
.L_43:
        /*00d8*/ 	.byte	0x02, 0x4a
        /*00da*/ 	.byte	0x80
	.zero		1


	//----- nvinfo : EIATTR_SYSCALL_OFFSETS
	.align		4
        /*00dc*/ 	.byte	0x04, 0x46
        /*00de*/ 	.short	(.L_45 - .L_44)


	//   ....[0]....
.L_44:
        /*00e0*/ 	.word	0x00005e40


	//   ....[1]....
        /*00e4*/ 	.word	0x00005f30


	//   ....[2]....
        /*00e8*/ 	.word	0x00006850


	//   ....[3]....
        /*00ec*/ 	.word	0x000070b0


	//----- nvinfo : EIATTR_MBARRIER_INSTR_OFFSETS
	.align		4
.L_45:
        /*00f0*/ 	.byte	0x04, 0x39
        /*00f2*/ 	.short	(.L_47 - .L_46)


	//   ....[0]....
.L_46:
        /*00f4*/ 	.word	0x00000600
        /*00f8*/ 	.word	0x000000ff
        /*00fc*/ 	.word	0x00000000
        /*0100*/ 	.short	0x0100
        /*0102*/ 	.byte	0x04
	.zero		1


	//   ....[1]....
        /*0104*/ 	.word	0x00000610
        /*0108*/ 	.word	0x000000ff
        /*010c*/ 	.word	0x00000030
        /*0110*/ 	.short	0x0100
        /*0112*/ 	.byte	0x04
	.zero		1


	//   ....[2]....
        /*0114*/ 	.word	0x00000620
        /*0118*/ 	.word	0x000000ff
        /*011c*/ 	.word	0x00000008
        /*0120*/ 	.short	0x0100
        /*0122*/ 	.byte	0x04
	.zero		1


	//   ....[3]....
        /*0124*/ 	.word	0x00000630
        /*0128*/ 	.word	0x000000ff
        /*012c*/ 	.word	0x00000038
        /*0130*/ 	.short	0x0100
        /*0132*/ 	.byte	0x04
	.zero		1


	//   ....[4]....
        /*0134*/ 	.word	0x00000640
        /*0138*/ 	.word	0x000000ff
        /*013c*/ 	.word	0x00000010
        /*0140*/ 	.short	0x0100
        /*0142*/ 	.byte	0x04
	.zero		1


	//   ....[5]....
        /*0144*/ 	.word	0x00000650
        /*0148*/ 	.word	0x000000ff
        /*014c*/ 	.word	0x00000040
        /*0150*/ 	.short	0x0100
        /*0152*/ 	.byte	0x04
	.zero		1


	//   ....[6]....
        /*0154*/ 	.word	0x00000660
        /*0158*/ 	.word	0x000000ff
        /*015c*/ 	.word	0x00000018
        /*0160*/ 	.short	0x0100
        /*0162*/ 	.byte	0x04
	.zero		1


	//   ....[7]....
        /*0164*/ 	.word	0x00000670
        /*0168*/ 	.word	0x000000ff
        /*016c*/ 	.word	0x00000048
        /*0170*/ 	.short	0x0100
        /*0172*/ 	.byte	0x04
	.zero		1


	//   ....[8]....
        /*0174*/ 	.word	0x00000680
        /*0178*/ 	.word	0x000000ff
        /*017c*/ 	.word	0x00000020
        /*0180*/ 	.short	0x0100
        /*0182*/ 	.byte	0x04
	.zero		1


	//   ....[9]....
        /*0184*/ 	.word	0x00000690
        /*0188*/ 	.word	0x000000ff
        /*018c*/ 	.word	0x00000050
        /*0190*/ 	.short	0x0100
        /*0192*/ 	.byte	0x04
	.zero		1


	//   ....[10]....
        /*0194*/ 	.word	0x000006a0
        /*0198*/ 	.word	0x000000ff
        /*019c*/ 	.word	0x00000028
        /*01a0*/ 	.short	0x0100
        /*01a2*/ 	.byte	0x04
	.zero		1


	//   ....[11]....
        /*01a4*/ 	.word	0x000006b0
        /*01a8*/ 	.word	0x000000ff
        /*01ac*/ 	.word	0x00000058
        /*01b0*/ 	.short	0x0100
        /*01b2*/ 	.byte	0x04
	.zero		1


	//   ....[12]....
        /*01b4*/ 	.word	0x000007e0
        /*01b8*/ 	.word	0x000000ff
        /*01bc*/ 	.word	0x00000060
        /*01c0*/ 	.short	0x0100
        /*01c2*/ 	.byte	0x04
	.zero		1


	//   ....[13]....
        /*01c4*/ 	.word	0x000007f0
        /*01c8*/ 	.word	0x000000ff
        /*01cc*/ 	.word	0x00000078
        /*01d0*/ 	.short	0x0100
        /*01d2*/ 	.byte	0x04
	.zero		1


	//   ....[14]....
        /*01d4*/ 	.word	0x00000800
        /*01d8*/ 	.word	0x000000ff
        /*01dc*/ 	.word	0x00000068
        /*01e0*/ 	.short	0x0100
        /*01e2*/ 	.byte	0x04
	.zero		1


	//   ....[15]....
        /*01e4*/ 	.word	0x00000810
        /*01e8*/ 	.word	0x000000ff
        /*01ec*/ 	.word	0x00000080
        /*01f0*/ 	.short	0x0100
        /*01f2*/ 	.byte	0x04
	.zero		1


	//   ....[16]....
        /*01f4*/ 	.word	0x00000820
        /*01f8*/ 	.word	0x000000ff
        /*01fc*/ 	.word	0x00000070
        /*0200*/ 	.short	0x0100
        /*0202*/ 	.byte	0x04
	.zero		1


	//   ....[17]....
        /*0204*/ 	.word	0x00000830
        /*0208*/ 	.word	0x000000ff
        /*020c*/ 	.word	0x00000088
        /*0210*/ 	.short	0x0100
        /*0212*/ 	.byte	0x04
	.zero		1


	//   ....[18]....
        /*0214*/ 	.word	0x00000920
        /*0218*/ 	.word	0x000000ff
        /*021c*/ 	.word	0x00000090
        /*0220*/ 	.short	0x0100
        /*0222*/ 	.byte	0x06
	.zero		1


	//   ....[19]....
        /*0224*/ 	.word	0x00000930
        /*0228*/ 	.word	0x000000ff
        /*022c*/ 	.word	0x00000098
        /*0230*/ 	.short	0x0100
        /*0232*/ 	.byte	0x06
	.zero		1


	//   ....[20]....
        /*0234*/ 	.word	0x00000a70
        /*0238*/ 	.word	0x000000ff
        /*023c*/ 	.word	0x000000a0
        /*0240*/ 	.short	0x0100
        /*0242*/ 	.byte	0x06
	.zero		1


	//   ....[21]....
        /*0244*/ 	.word	0x00000a80
        /*0248*/ 	.word	0x000000ff
        /*024c*/ 	.word	0x000000b0
        /*0250*/ 	.short	0x0100
        /*0252*/ 	.byte	0x06
	.zero		1


	//   ....[22]....
        /*0254*/ 	.word	0x00000a90
        /*0258*/ 	.word	0x000000ff
        /*025c*/ 	.word	0x000000a8
        /*0260*/ 	.short	0x0100
        /*0262*/ 	.byte	0x06
	.zero		1


	//   ....[23]....
        /*0264*/ 	.word	0x00000aa0
        /*0268*/ 	.word	0x000000ff
        /*026c*/ 	.word	0x000000b8
        /*0270*/ 	.short	0x0100
        /*0272*/ 	.byte	0x06
	.zero		1


	//   ....[24]....
        /*0274*/ 	.word	0x00000bd0
        /*0278*/ 	.word	0x000000ff
        /*027c*/ 	.word	0x000000c0
        /*0280*/ 	.short	0x0100
        /*0282*/ 	.byte	0x04
	.zero		1


	//   ....[25]....
        /*0284*/ 	.word	0x00000be0
        /*0288*/ 	.word	0x000000ff
        /*028c*/ 	.word	0x000000e0
        /*0290*/ 	.short	0x0100
        /*0292*/ 	.byte	0x04
	.zero		1


	//   ....[26]....
        /*0294*/ 	.word	0x00000bf0
        /*0298*/ 	.word	0x000000ff
        /*029c*/ 	.word	0x000000c8
        /*02a0*/ 	.short	0x0100
        /*02a2*/ 	.byte	0x04
	.zero		1


	//   ....[27]....
        /*02a4*/ 	.word	0x00000c00
        /*02a8*/ 	.word	0x000000ff
        /*02ac*/ 	.word	0x000000e8
        /*02b0*/ 	.short	0x0100
        /*02b2*/ 	.byte	0x04
	.zero		1


	//   ....[28]....
        /*02b4*/ 	.word	0x00000c10
        /*02b8*/ 	.word	0x000000ff
        /*02bc*/ 	.word	0x000000d0
        /*02c0*/ 	.short	0x0100
        /*02c2*/ 	.byte	0x04
	.zero		1


	//   ....[29]....
        /*02c4*/ 	.word	0x00000c20
        /*02c8*/ 	.word	0x000000ff
        /*02cc*/ 	.word	0x000000f0
        /*02d0*/ 	.short	0x0100
        /*02d2*/ 	.byte	0x04
	.zero		1


	//   ....[30]....
        /*02d4*/ 	.word	0x00000c30
        /*02d8*/ 	.word	0x000000ff
        /*02dc*/ 	.word	0x000000d8
        /*02e0*/ 	.short	0x0100
        /*02e2*/ 	.byte	0x04
	.zero		1


	//   ....[31]....
        /*02e4*/ 	.word	0x00000c40
        /*02e8*/ 	.word	0x000000ff
        /*02ec*/ 	.word	0x000000f8
        /*02f0*/ 	.short	0x0100
        /*02f2*/ 	.byte	0x04
	.zero		1


	//   ....[32]....
        /*02f4*/ 	.word	0x00000d30
        /*02f8*/ 	.word	0x000000ff
        /*02fc*/ 	.word	0x00000100
        /*0300*/ 	.short	0x0100
        /*0302*/ 	.byte	0x04
	.zero		1


	//   ....[33]....
        /*0304*/ 	.word	0x00000d40
        /*0308*/ 	.word	0x000000ff
        /*030c*/ 	.word	0x00000110
        /*0310*/ 	.short	0x0100
        /*0312*/ 	.byte	0x04
	.zero		1


	//   ....[34]....
        /*0314*/ 	.word	0x00000d50
        /*0318*/ 	.word	0x000000ff
        /*031c*/ 	.word	0x00000108
        /*0320*/ 	.short	0x0100
        /*0322*/ 	.byte	0x04
	.zero		1


	//   ....[35]....
        /*0324*/ 	.word	0x00000d60
        /*0328*/ 	.word	0x000000ff
        /*032c*/ 	.word	0x00000118
        /*0330*/ 	.short	0x0100
        /*0332*/ 	.byte	0x04
	.zero		1


	//   ....[36]....
        /*0334*/ 	.word	0x00001900
        /*0338*/ 	.word	0x00000000
        /*033c*/ 	.word	0x00000110
        /*0340*/ 	.short	0x010a
        /*0342*/ 	.byte	0xff
	.zero		1


	//   ....[37]....
        /*0344*/ 	.word	0x00001930
        /*0348*/ 	.word	0x00000000
        /*034c*/ 	.word	0x00000100
        /*0350*/ 	.short	0x0101
        /*0352*/ 	.byte	0xff
	.zero		1


	//   ....[38]....
        /*0354*/ 	.word	0x00001a00
        /*0358*/ 	.word	0x000000ff
        /*035c*/ 	.word	0x00000030
        /*0360*/ 	.short	0x010a
        /*0362*/ 	.byte	0x04
	.zero		1


	//   ....[39]....
        /*0364*/ 	.word	0x00001a80
        /*0368*/ 	.word	0x000000ff
        /*036c*/ 	.word	0x00000030
        /*0370*/ 	.short	0x010a
        /*0372*/ 	.byte	0x21
	.zero		1


	//   ....[40]....
        /*0374*/ 	.word	0x00001c10
        /*0378*/ 	.word	0x000000ff
        /*037c*/ 	.word	0x00000030
        /*0380*/ 	.short	0x010a
        /*0382*/ 	.byte	0x05
	.zero		1


	//   ....[41]....
        /*0384*/ 	.word	0x00001e00
        /*0388*/ 	.word	0x000000ff
        /*038c*/ 	.word	0x00000098
        /*0390*/ 	.short	0x0101
        /*0392*/ 	.byte	0x0d
	.zero		1


	//   ....[42]....
        /*0394*/ 	.word	0x00001e20
        /*0398*/ 	.word	0x000000ff
        /*039c*/ 	.word	0x00000030
        /*03a0*/ 	.short	0x010a
        /*03a2*/ 	.byte	0x04
	.zero		1


	//   ....[43]....
        /*03a4*/ 	.word	0x00001ea0
        /*03a8*/ 	.word	0x000000ff
        /*03ac*/ 	.word	0x00000030
        /*03b0*/ 	.short	0x010a
        /*03b2*/ 	.byte	0x21
	.zero		1


	//   ....[44]....
        /*03b4*/ 	.word	0x00002030
        /*03b8*/ 	.word	0x000000ff
        /*03bc*/ 	.word	0x00000030
        /*03c0*/ 	.short	0x010a
        /*03c2*/ 	.byte	0x05
	.zero		1


	//   ....[45]....
        /*03c4*/ 	.word	0x00002230
        /*03c8*/ 	.word	0x00000003
        /*03cc*/ 	.word	0x000000a0
        /*03d0*/ 	.short	0x010a
        /*03d2*/ 	.byte	0xff
	.zero		1


	//   ....[46]....
        /*03d4*/ 	.word	0x00002380
        /*03d8*/ 	.word	0x00000000
        /*03dc*/ 	.word	0x00000000
        /*03e0*/ 	.short	0x0101
        /*03e2*/ 	.byte	0xff
	.zero		1


	//   ....[47]....
        /*03e4*/ 	.word	0x00002940
        /*03e8*/ 	.word	0x000000ff
        /*03ec*/ 	.word	0x00000000
        /*03f0*/ 	.short	0x010a
        /*03f2*/ 	.byte	0x04
	.zero		1


	//   ....[48]....
        /*03f4*/ 	.word	0x000029d0
        /*03f8*/ 	.word	0x000000ff
        /*03fc*/ 	.word	0x00000000
        /*0400*/ 	.short	0x010a
        /*0402*/ 	.byte	0x05
	.zero		1


	//   ....[49]....
        /*0404*/ 	.word	0x00002a60
        /*0408*/ 	.word	0x000000ff
        /*040c*/ 	.word	0x00000000
        /*0410*/ 	.short	0x010a
        /*0412*/ 	.byte	0x05
	.zero		1


	//   ....[50]....
        /*0414*/ 	.word	0x00002af0
        /*0418*/ 	.word	0x000000ff
        /*041c*/ 	.word	0x00000000
        /*0420*/ 	.short	0x010a
        /*0422*/ 	.byte	0x05
	.zero		1


	//   ....[51]....
        /*0424*/ 	.word	0x00002b80
        /*0428*/ 	.word	0x000000ff
        /*042c*/ 	.word	0x00000000
        /*0430*/ 	.short	0x010a
        /*0432*/ 	.byte	0x05
	.zero		1


	//   ....[52]....
        /*0434*/ 	.word	0x00002c20
        /*0438*/ 	.word	0x00000000
        /*043c*/ 	.word	0x00000000
        /*0440*/ 	.short	0x010a
        /*0442*/ 	.byte	0xff
	.zero		1


	//   ....[53]....
        /*0444*/ 	.word	0x00002d40
        /*0448*/ 	.word	0x00000002
        /*044c*/ 	.word	0x00000100
        /*0450*/ 	.short	0x010a
        /*0452*/ 	.byte	0xff
	.zero		1


	//   ....[54]....
        /*0454*/ 	.word	0x00002db0
        /*0458*/ 	.word	0x00000002
        /*045c*/ 	.word	0x00000000
        /*0460*/ 	.short	0x0101
        /*0462*/ 	.byte	0xff
	.zero		1


	//   ....[55]....
        /*0464*/ 	.word	0x00002dd0
        /*0468*/ 	.word	0x000000ff
        /*046c*/ 	.word	0x000000b0
        /*0470*/ 	.short	0x010a
        /*0472*/ 	.byte	0x04
	.zero		1


	//   ....[56]....
        /*0474*/ 	.word	0x00002ef0
        /*0478*/ 	.word	0x00000002
        /*047c*/ 	.word	0x000000a0
        /*0480*/ 	.short	0x010a
        /*0482*/ 	.byte	0xff
	.zero		1


	//   ....[57]....
        /*0484*/ 	.word	0x00002ff0
        /*0488*/ 	.word	0x00000002
        /*048c*/ 	.word	0x00000000
        /*0490*/ 	.short	0x0101
        /*0492*/ 	.byte	0xff
	.zero		1


	//   ....[58]....
        /*0494*/ 	.word	0x00003080
        /*0498*/ 	.word	0x000000ff
        /*049c*/ 	.word	0x000000b0
        /*04a0*/ 	.short	0x0106
        /*04a2*/ 	.byte	0x04
	.zero		1


	//   ....[59]....
        /*04a4*/ 	.word	0x000030a0
        /*04a8*/ 	.word	0x000000ff
        /*04ac*/ 	.word	0x000000b0
        /*04b0*/ 	.short	0x010a
        /*04b2*/ 	.byte	0x04
	.zero		1


	//   ....[60]....
        /*04b4*/ 	.word	0x00003130
        /*04b8*/ 	.word	0x000000ff
        /*04bc*/ 	.word	0x000000b0
        /*04c0*/ 	.short	0x0106
        /*04c2*/ 	.byte	0x07
	.zero		1


	//   ....[61]....
        /*04c4*/ 	.word	0x00003170
        /*04c8*/ 	.word	0x00000000
        /*04cc*/ 	.word	0x000000b0
        /*04d0*/ 	.short	0x010a
        /*04d2*/ 	.byte	0xff
	.zero		1


	//   ....[62]....
        /*04d4*/ 	.word	0x00003740
        /*04d8*/ 	.word	0x00000000
        /*04dc*/ 	.word	0x000000a0
        /*04e0*/ 	.short	0x010a
        /*04e2*/ 	.byte	0xff
	.zero		1


	//   ....[63]....
        /*04e4*/ 	.word	0x00003840
        /*04e8*/ 	.word	0x00000003
        /*04ec*/ 	.word	0x00000000
        /*04f0*/ 	.short	0x0101
        /*04f2*/ 	.byte	0xff
	.zero		1


	//   ....[64]....
        /*04f4*/ 	.word	0x00003850
        /*04f8*/ 	.word	0x000000ff
        /*04fc*/ 	.word	0x00000000
        /*0500*/ 	.short	0x010a
        /*0502*/ 	.byte	0x04
	.zero		1


	//   ....[65]....
        /*0504*/ 	.word	0x000038d0
        /*0508*/ 	.word	0x000000ff
        /*050c*/ 	.word	0x000000e0
        /*0510*/ 	.short	0x010a
        /*0512*/ 	.byte	0x2e
	.zero		1


	//   ....[66]....
        /*0514*/ 	.word	0x000039b0
        /*0518*/ 	.word	0x000000ff
        /*051c*/ 	.word	0x00000000
        /*0520*/ 	.short	0x010a
        /*0522*/ 	.byte	0x07
	.zero		1


	//   ....[67]....
        /*0524*/ 	.word	0x00003af0
        /*0528*/ 	.word	0x000000ff
        /*052c*/ 	.word	0x00000000
        /*0530*/ 	.short	0x010a
        /*0532*/ 	.byte	0x04
	.zero		1


	//   ....[68]....
        /*0534*/ 	.word	0x00003ec0
        /*0538*/ 	.word	0x000000ff
        /*053c*/ 	.word	0x00000000
        /*0540*/ 	.short	0x010a
        /*0542*/ 	.byte	0x04
	.zero		1


	//   ....[69]....
        /*0544*/ 	.word	0x00003f50
        /*0548*/ 	.word	0x000000ff
        /*054c*/ 	.word	0x00000000
        /*0550*/ 	.short	0x010a
        /*0552*/ 	.byte	0x05
	.zero		1


	//   ....[70]....
        /*0554*/ 	.word	0x00003fe0
        /*0558*/ 	.word	0x000000ff
        /*055c*/ 	.word	0x00000000
        /*0560*/ 	.short	0x010a
        /*0562*/ 	.byte	0x05
	.zero		1


	//   ....[71]....
        /*0564*/ 	.word	0x00004070
        /*0568*/ 	.word	0x000000ff
        /*056c*/ 	.word	0x00000000
        /*0570*/ 	.short	0x010a
        /*0572*/ 	.byte	0x04
	.zero		1


	//   ....[72]....
        /*0574*/ 	.word	0x00004550
        /*0578*/ 	.word	0x00000008
        /*057c*/ 	.word	0x000000a0
        /*0580*/ 	.short	0x010a
        /*0582*/ 	.byte	0xff
	.zero		1


	//   ....[73]....
        /*0584*/ 	.word	0x000046c0
        /*0588*/ 	.word	0x00000000
        /*058c*/ 	.word	0x00000000
        /*0590*/ 	.short	0x0101
        /*0592*/ 	.byte	0xff
	.zero		1


	//   ....[74]....
        /*0594*/ 	.word	0x00004b90
        /*0598*/ 	.word	0x000000ff
        /*059c*/ 	.word	0x00000098
        /*05a0*/ 	.short	0x010a
        /*05a2*/ 	.byte	0x18
	.zero		1


	//   ....[75]....
        /*05a4*/ 	.word	0x00004d60
        /*05a8*/ 	.word	0x000000ff
        /*05ac*/ 	.word	0x00000078
        /*05b0*/ 	.short	0x010a
        /*05b2*/ 	.byte	0x04
	.zero		1


	//   ....[76]....
        /*05b4*/ 	.word	0x00004f40
        /*05b8*/ 	.word	0x000000ff
        /*05bc*/ 	.word	0x00000060
        /*05c0*/ 	.short	0x010b
        /*05c2*/ 	.byte	0x04
	.zero		1


	//   ....[77]....
        /*05c4*/ 	.word	0x00004f50
        /*05c8*/ 	.word	0x000000ff
        /*05cc*/ 	.word	0x00000000
        /*05d0*/ 	.short	0x0101
        /*05d2*/ 	.byte	0x07
	.zero		1


	//   ....[78]....
        /*05d4*/ 	.word	0x00004f60
        /*05d8*/ 	.word	0x000000ff
        /*05dc*/ 	.word	0x00000078
        /*05e0*/ 	.short	0x010a
        /*05e2*/ 	.byte	0x05
	.zero		1


	//   ....[79]....
        /*05e4*/ 	.word	0x000051b0
        /*05e8*/ 	.word	0x000000ff
        /*05ec*/ 	.word	0x00000060
        /*05f0*/ 	.short	0x010b
        /*05f2*/ 	.byte	0x05
	.zero		1


	//   ....[80]....
        /*05f4*/ 	.word	0x000051c0
        /*05f8*/ 	.word	0x000000ff
        /*05fc*/ 	.word	0x00000000
        /*0600*/ 	.short	0x0101
        /*0602*/ 	.byte	0x04
	.zero		1


	//   ....[81]....
        /*0604*/ 	.word	0x00005210
        /*0608*/ 	.word	0x000000ff
        /*060c*/ 	.word	0x00000000
        /*0610*/ 	.short	0x010a
        /*0612*/ 	.byte	0x04
	.zero		1


	//   ....[82]....
        /*0614*/ 	.word	0x000052a0
        /*0618*/ 	.word	0x000000ff
        /*061c*/ 	.word	0x00000000
        /*0620*/ 	.short	0x010a
        /*0622*/ 	.byte	0x05
	.zero		1


	//   ....[83]....
        /*0624*/ 	.word	0x00005340
        /*0628*/ 	.word	0x00000000
        /*062c*/ 	.word	0x00000000
        /*0630*/ 	.short	0x010a
        /*0632*/ 	.byte	0xff
	.zero		1


	//   ....[84]....
        /*0634*/ 	.word	0x000056b0
        /*0638*/ 	.word	0x00000000
        /*063c*/ 	.word	0x000000a0
        /*0640*/ 	.short	0x010a
        /*0642*/ 	.byte	0xff
	.zero		1


	//   ....[85]....
        /*0644*/ 	.word	0x00005780
        /*0648*/ 	.word	0x00000000
        /*064c*/ 	.word	0x00000000
        /*0650*/ 	.short	0x0101
        /*0652*/ 	.byte	0xff
	.zero		1


	//   ....[86]....
        /*0654*/ 	.word	0x000063d0
        /*0658*/ 	.word	0x00000002
        /*065c*/ 	.word	0x00000060
        /*0660*/ 	.short	0x010a
        /*0662*/ 	.byte	0xff
	.zero		1


	//   ....[87]....
        /*0664*/ 	.word	0x00006410
        /*0668*/ 	.word	0x00000048
        /*066c*/ 	.word	0x000000c0
        /*0670*/ 	.short	0x010a
        /*0672*/ 	.byte	0xff
	.zero		1


	//   ....[88]....
        /*0674*/ 	.word	0x00006500
        /*0678*/ 	.word	0x00000002
        /*067c*/ 	.word	0x00000060
        /*0680*/ 	.short	0x010a
        /*0682*/ 	.byte	0xff
	.zero		1


	//   ....[89]....
        /*0684*/ 	.word	0x00006730
        /*0688*/ 	.word	0x00000048
        /*068c*/ 	.word	0x000000c0
        /*0690*/ 	.short	0x010a
        /*0692*/ 	.byte	0xff
	.zero		1


	//   ....[90]....
        /*0694*/ 	.word	0x00006dd0
        /*0698*/ 	.word	0x00000000
        /*069c*/ 	.word	0x00000000
        /*06a0*/ 	.short	0x0101
        /*06a2*/ 	.byte	0xff
	.zero		1


	//   ....[91]....
        /*06a4*/ 	.word	0x00006de0
        /*06a8*/ 	.word	0x00000002
        /*06ac*/ 	.word	0x00000060
        /*06b0*/ 	.short	0x010a
        /*06b2*/ 	.byte	0xff
	.zero		1


	//   ....[92]....
        /*06b4*/ 	.word	0x00006eb0
        /*06b8*/ 	.word	0x00000002
        /*06bc*/ 	.word	0x00000060
        /*06c0*/ 	.short	0x010a
        /*06c2*/ 	.byte	0xff
	.zero		1


	//   ....[93]....
        /*06c4*/ 	.word	0x000071a0
        /*06c8*/ 	.word	0x000000ff
        /*06cc*/ 	.word	0x00000000
        /*06d0*/ 	.short	0x0101
        /*06d2*/ 	.byte	0x04
	.zero		1


	//   ....[94]....
        /*06d4*/ 	.word	0x000076c0
        /*06d8*/ 	.word	0x00000000
        /*06dc*/ 	.word	0x00000000
        /*06e0*/ 	.short	0x0101
        /*06e2*/ 	.byte	0xff
	.zero		1


	//   ....[95]....
        /*06e4*/ 	.word	0x00007970
        /*06e8*/ 	.word	0x000000ff
        /*06ec*/ 	.word	0x00000000
        /*06f0*/ 	.short	0x0101
        /*06f2*/ 	.byte	0x04
	.zero		1


	//   ....[96]....
        /*06f4*/ 	.word	0x00007990
        /*06f8*/ 	.word	0x00000000
        /*06fc*/ 	.word	0x00000110
        /*0700*/ 	.short	0x010a
        /*0702*/ 	.byte	0xff
	.zero		1


	//   ....[97]....
        /*0704*/ 	.word	0x000079f0
        /*0708*/ 	.word	0x00000000
        /*070c*/ 	.word	0x00000030
        /*0710*/ 	.short	0x010a
        /*0712*/ 	.byte	0xff
	.zero		1


	//   ....[98]....
        /*0714*/ 	.word	0x00007a50
        /*0718*/ 	.word	0x00000000
        /*071c*/ 	.word	0x00000030
        /*0720*/ 	.short	0x010a
        /*0722*/ 	.byte	0xff
	.zero		1


	//   ....[99]....
        /*0724*/ 	.word	0x00007aa0
        /*0728*/ 	.word	0x00000003
        /*072c*/ 	.word	0x000000a0
        /*0730*/ 	.short	0x010a
        /*0732*/ 	.byte	0xff
	.zero		1


	//   ....[100]....
        /*0734*/ 	.word	0x00007b00
        /*0738*/ 	.word	0x00000000
        /*073c*/ 	.word	0x00000000
        /*0740*/ 	.short	0x010a
        /*0742*/ 	.byte	0xff
	.zero		1


	//   ....[101]....
        /*0744*/ 	.word	0x00007b60
        /*0748*/ 	.word	0x00000000
        /*074c*/ 	.word	0x00000000
        /*0750*/ 	.short	0x010a
        /*0752*/ 	.byte	0xff
	.zero		1


	//   ....[102]....
        /*0754*/ 	.word	0x00007bc0
        /*0758*/ 	.word	0x00000000
        /*075c*/ 	.word	0x00000000
        /*0760*/ 	.short	0x010a
        /*0762*/ 	.byte	0xff
	.zero		1


	//   ....[103]....
        /*0764*/ 	.word	0x00007c20
        /*0768*/ 	.word	0x00000000
        /*076c*/ 	.word	0x00000000
        /*0770*/ 	.short	0x010a
        /*0772*/ 	.byte	0xff
	.zero		1


	//   ....[104]....
        /*0774*/ 	.word	0x00007c80
        /*0778*/ 	.word	0x00000000
        /*077c*/ 	.word	0x00000000
        /*0780*/ 	.short	0x010a
        /*0782*/ 	.byte	0xff
	.zero		1


	//   ....[105]....
        /*0784*/ 	.word	0x00007cd0
        /*0788*/ 	.word	0x00000002
        /*078c*/ 	.word	0x00000100
        /*0790*/ 	.short	0x010a
        /*0792*/ 	.byte	0xff
	.zero		1


	//   ....[106]....
        /*0794*/ 	.word	0x00007d30
        /*0798*/ 	.word	0x00000002
        /*079c*/ 	.word	0x000000b0
        /*07a0*/ 	.short	0x010a
        /*07a2*/ 	.byte	0xff
	.zero		1


	//   ....[107]....
        /*07a4*/ 	.word	0x00007d80
        /*07a8*/ 	.word	0x00000002
        /*07ac*/ 	.word	0x000000a0
        /*07b0*/ 	.short	0x010a
        /*07b2*/ 	.byte	0xff
	.zero		1


	//   ....[108]....
        /*07b4*/ 	.word	0x00007de0
        /*07b8*/ 	.word	0x00000000
        /*07bc*/ 	.word	0x000000b0
        /*07c0*/ 	.short	0x010a
        /*07c2*/ 	.byte	0xff
	.zero		1


	//   ....[109]....
        /*07c4*/ 	.word	0x00007e30
        /*07c8*/ 	.word	0x00000000
        /*07cc*/ 	.word	0x000000a0
        /*07d0*/ 	.short	0x010a
        /*07d2*/ 	.byte	0xff
	.zero		1


	//   ....[110]....
        /*07d4*/ 	.word	0x00007e90
        /*07d8*/ 	.word	0x00000002
        /*07dc*/ 	.word	0x000000e0
        /*07e0*/ 	.short	0x010a
        /*07e2*/ 	.byte	0xff
	.zero		1


	//   ....[111]....
        /*07e4*/ 	.word	0x00007ef0
        /*07e8*/ 	.word	0x00000000
        /*07ec*/ 	.word	0x00000000
        /*07f0*/ 	.short	0x010a
        /*07f2*/ 	.byte	0xff
	.zero		1


	//   ....[112]....
        /*07f4*/ 	.word	0x00007f50
        /*07f8*/ 	.word	0x00000000
        /*07fc*/ 	.word	0x00000000
        /*0800*/ 	.short	0x010a
        /*0802*/ 	.byte	0xff
	.zero		1


	//   ....[113]....
        /*0804*/ 	.word	0x00007fb0
        /*0808*/ 	.word	0x00000000
        /*080c*/ 	.word	0x00000000
        /*0810*/ 	.short	0x010a
        /*0812*/ 	.byte	0xff
	.zero		1


	//   ....[114]....
        /*0814*/ 	.word	0x00008010
        /*0818*/ 	.word	0x00000000
        /*081c*/ 	.word	0x00000000
        /*0820*/ 	.short	0x010a
        /*0822*/ 	.byte	0xff
	.zero		1


	//   ....[115]....
        /*0824*/ 	.word	0x00008070
        /*0828*/ 	.word	0x00000000
        /*082c*/ 	.word	0x00000000
        /*0830*/ 	.short	0x010a
        /*0832*/ 	.byte	0xff
	.zero		1


	//   ....[116]....
        /*0834*/ 	.word	0x000080c0
        /*0838*/ 	.word	0x00000008
        /*083c*/ 	.word	0x000000a0
        /*0840*/ 	.short	0x010a
        /*0842*/ 	.byte	0xff
	.zero		1


	//   ....[117]....
        /*0844*/ 	.word	0x00008120
        /*0848*/ 	.word	0x00000000
        /*084c*/ 	.word	0x00000098
        /*0850*/ 	.short	0x010a
        /*0852*/ 	.byte	0xff
	.zero		1


	//   ....[118]....
        /*0854*/ 	.word	0x00008180
        /*0858*/ 	.word	0x00000000
        /*085c*/ 	.word	0x00000078
        /*0860*/ 	.short	0x010a
        /*0862*/ 	.byte	0xff
	.zero		1


	//   ....[119]....
        /*0864*/ 	.word	0x000081e0
        /*0868*/ 	.word	0x00000002
        /*086c*/ 	.word	0x00000078
        /*0870*/ 	.short	0x010a
        /*0872*/ 	.byte	0xff
	.zero		1


	//   ....[120]....
        /*0874*/ 	.word	0x00008240
        /*0878*/ 	.word	0x00000000
        /*087c*/ 	.word	0x00000000
        /*0880*/ 	.short	0x010a
        /*0882*/ 	.byte	0xff
	.zero		1


	//   ....[121]....
        /*0884*/ 	.word	0x000082a0
        /*0888*/ 	.word	0x00000000
        /*088c*/ 	.word	0x00000000
        /*0890*/ 	.short	0x010a
        /*0892*/ 	.byte	0xff
	.zero		1


	//   ....[122]....
        /*0894*/ 	.word	0x000082f0
        /*0898*/ 	.word	0x00000000
        /*089c*/ 	.word	0x000000a0
        /*08a0*/ 	.short	0x010a
        /*08a2*/ 	.byte	0xff
	.zero		1


	//   ....[123]....
        /*08a4*/ 	.word	0x00008340
        /*08a8*/ 	.word	0x00000002
        /*08ac*/ 	.word	0x00000060
        /*08b0*/ 	.short	0x010a
        /*08b2*/ 	.byte	0xff
	.zero		1


	//   ....[124]....
        /*08b4*/ 	.word	0x00008390
        /*08b8*/ 	.word	0x00000048
        /*08bc*/ 	.word	0x000000c0
        /*08c0*/ 	.short	0x010a
        /*08c2*/ 	.byte	0xff
	.zero		1


	//   ....[125]....
        /*08c4*/ 	.word	0x000083e0
        /*08c8*/ 	.word	0x00000002
        /*08cc*/ 	.word	0x00000060
        /*08d0*/ 	.short	0x010a
        /*08d2*/ 	.byte	0xff
	.zero		1


	//----- nvinfo : EIATTR_NUM_MBARRIERS
	.align		4
.L_47:
        /*08d4*/ 	.byte	0x03, 0x38
        /*08d6*/ 	.short	0x0024


	//----- nvinfo : EIATTR_EXIT_INSTR_OFFSETS
	.align		4
        /*08d8*/ 	.byte	0x04, 0x1c
        /*08da*/ 	.short	(.L_49 - .L_48)


	//   ....[0]....
.L_48:
        /*08dc*/ 	.word	0x00002c50


	//   ....[1]....
        /*08e0*/ 	.word	0x00003140


	//   ....[2]....
        /*08e4*/ 	.word	0x000031a0


	//   ....[3]....
        /*08e8*/ 	.word	0x000042d0


	//   ....[4]....
        /*08ec*/ 	.word	0x00005370


	//   ....[5]....
        /*08f0*/ 	.word	0x000053b0


	//   ....[6]....
        /*08f4*/ 	.word	0x00007860


	//   ....[7]....
        /*08f8*/ 	.word	0x000078e0


	//   ....[8]....
        /*08fc*/ 	.word	0x00007910


	//   ....[9]....
        /*0900*/ 	.word	0x00007980


	//----- nvinfo : EIATTR_MAX_THREADS
	.align		4
.L_49:
        /*0904*/ 	.byte	0x04, 0x05
        /*0906*/ 	.short	(.L_51 - .L_50)
.L_50:
        /*0908*/ 	.word	0x00000100
        /*090c*/ 	.word	0x00000001
        /*0910*/ 	.word	0x00000001


	//----- nvinfo : EIATTR_CRS_STACK_SIZE
	.align		4
.L_51:
        /*0914*/ 	.byte	0x04, 0x1e
        /*0916*/ 	.short	(.L_53 - .L_52)
.L_52:
        /*0918*/ 	.word	0x00000000


	//----- nvinfo : EIATTR_CBANK_PARAM_SIZE
	.align		4
.L_53:
        /*091c*/ 	.byte	0x03, 0x19
        /*091e*/ 	.short	0x0800


	//----- nvinfo : EIATTR_PARAM_CBANK
	.align		4
        /*0920*/ 	.byte	0x04, 0x0a
        /*0922*/ 	.short	(.L_55 - .L_54)
	.align		4
.L_54:
        /*0924*/ 	.word	index@(.nv.constant0._ZN7cutlass13device_kernelINS_4gemm6kernel13GemmUniversalIN4cute5tupleIJiiiiEEENS1_10collective13CollectiveMmaINS1_35MainloopSm100TmaUmmaWarpSpecializedILi6ELi2ELi4ENS5_IJNS4_1CILi4EEENSA_ILi1EEESC_EEEEENS5_IJNSA_ILi64EEESF_SF_EEEfNS5_IJlSC_lEEEfSH_NS4_8TiledMMAINS4_8MMA_AtomIJNS4_17SM100_MMA_TF32_SSINS_10tfloat32_tESL_fLi64ELi64ELNS4_4UMMA5MajorE0ELSN_0ELNSM_7ScaleInE0ELSO_0EEEEEENS4_6LayoutINS5_IJSC_SC_SC_EEENS5_IJNSA_ILi0EEEST_ST_EEEEENS5_IJNS4_10UnderscoreESW_SW_EEEEENS4_13SM90_TMA_LOADENS4_14ComposedLayoutINS4_7SwizzleILi3ELi4ELi3EEENS4_18smem_ptr_flag_bitsILi32EEENSR_INS5_IJNSA_ILi8EEENSA_ILi32EEEEEENS5_IJS16_SC_EEEEEEEvNS4_8identityENS4_23SM90_TMA_LOAD_MULTICASTES1A_vS1B_EENS_8epilogue10collective18CollectiveEpilogueINS1E_23Sm100TmaWarpSpecializedILi3ELi2ELi16ELb1ELb0EEEJSG_NS5_IJNSR_ISF_SC_EENSR_IS16_SC_EEEEEfSH_fSH_NS1E_6fusion15FusionCallbacksIS1I_NS1M_17LinearCombinationIffffLNS_15FloatRoundStyleE2EEESG_S1L_JEEENS4_5SM1004TMEM4LOAD26SM100_TMEM_LOAD_16dp128b8xESZ_S1A_NS4_17SM75_U32x4_LDSM_NENS4_14SM90_TMA_STOREES1A_NS4_17SM90_U32x4_STSM_NENS4_39AutoVectorizingCopyWithAssumedAlignmentILi128EEEEEEvvEEEEvNT_6ParamsE)
        /*0928*/ 	.short	0x0380
        /*092a*/ 	.short	0x0800


	//----- nvinfo : EIATTR_SW_WAR
	.align		4
.L_55:
        /*092c*/ 	.byte	0x04, 0x36
        /*092e*/ 	.short	(.L_57 - .L_56)
.L_56:
        /*0930*/ 	.word	0x00000008
.L_57:


//--------------------- .nv.callgraph             --------------------------
	.section	.nv.callgraph,"",@"SHT_CUDA_CALLGRAPH"
	.align	4
	.sectionentsize	8
	.align		4
        /*0000*/ 	.word	0x00000000
	.align		4
        /*0004*/ 	.word	0xffffffff
	.align		4
        /*0008*/ 	.word	index@(_ZN7cutlass13device_kernelINS_4gemm6kernel13GemmUniversalIN4cute5tupleIJiiiiEEENS1_10collective13CollectiveMmaINS1_35MainloopSm100TmaUmmaWarpSpecializedILi6ELi2ELi4ENS5_IJNS4_1CILi4EEENSA_ILi1EEESC_EEEEENS5_IJNSA_ILi64EEESF_SF_EEEfNS5_IJlSC_lEEEfSH_NS4_8TiledMMAINS4_8MMA_AtomIJNS4_17SM100_MMA_TF32_SSINS_10tfloat32_tESL_fLi64ELi64ELNS4_4UMMA5MajorE0ELSN_0ELNSM_7ScaleInE0ELSO_0EEEEEENS4_6LayoutINS5_IJSC_SC_SC_EEENS5_IJNSA_ILi0EEEST_ST_EEEEENS5_IJNS4_10UnderscoreESW_SW_EEEEENS4_13SM90_TMA_LOADENS4_14ComposedLayoutINS4_7SwizzleILi3ELi4ELi3EEENS4_18smem_ptr_flag_bitsILi32EEENSR_INS5_IJNSA_ILi8EEENSA_ILi32EEEEEENS5_IJS16_SC_EEEEEEEvNS4_8identityENS4_23SM90_TMA_LOAD_MULTICASTES1A_vS1B_EENS_8epilogue10collective18CollectiveEpilogueINS1E_23Sm100TmaWarpSpecializedILi3ELi2ELi16ELb1ELb0EEEJSG_NS5_IJNSR_ISF_SC_EENSR_IS16_SC_EEEEEfSH_fSH_NS1E_6fusion15FusionCallbacksIS1I_NS1M_17LinearCombinationIffffLNS_15FloatRoundStyleE2EEESG_S1L_JEEENS4_5SM1004TMEM4LOAD26SM100_TMEM_LOAD_16dp128b8xESZ_S1A_NS4_17SM75_U32x4_LDSM_NENS4_14SM90_TMA_STOREES1A_NS4_17SM90_U32x4_STSM_NENS4_39AutoVectorizingCopyWithAssumedAlignmentILi128EEEEEEvvEEEEvNT_6ParamsE)
	.align		4
        /*000c*/ 	.word	index@(__assertfail)
	.align		4
        /*0010*/ 	.word	0x00000000
	.align		4
        /*0014*/ 	.word	0xfffffffe
	.align		4
        /*0018*/ 	.word	0x00000000
	.align		4
        /*001c*/ 	.word	0xfffffffd
	.align		4
        /*0020*/ 	.word	0x00000000
	.align		4
        /*0024*/ 	.word	0xfffffffc


//--------------------- .nv.constant4             --------------------------
	.section	.nv.constant4,"a",@progbits
	.align	8
	.align		8
.nv.constant4:
        /*0000*/ 	.dword	__assertfail
	.align		8
        /*0008*/ 	.dword	__unnamed_1
	.align		8
        /*0010*/ 	.dword	__unnamed_2
	.align		8
        /*0018*/ 	.dword	_ZN40_INTERNAL_fcaa9b42_4_k_cu_7a41b078_249804cuda3std3__45__cpo5beginE
	.align		8
        /*0020*/ 	.dword	_ZN40_INTERNAL_fcaa9b42_4_k_cu_7a41b078_249804cuda3std3__45__cpo3endE
	.align		8
        /*0028*/ 	.dword	_ZN40_INTERNAL_fcaa9b42_4_k_cu_7a41b078_249804cuda3std3__45__cpo6cbeginE
	.align		8
        /*0030*/ 	.dword	_ZN40_INTERNAL_fcaa9b42_4_k_cu_7a41b078_249804cuda3std3__45__cpo4cendE
	.align		8
        /*0038*/ 	.dword	_ZN40_INTERNAL_fcaa9b42_4_k_cu_7a41b078_249804cuda3std3__442_GLOBAL__N__fcaa9b42_4_k_cu_7a41b078_249806ignoreE
	.align		8
        /*0040*/ 	.dword	_ZN40_INTERNAL_fcaa9b42_4_k_cu_7a41b078_249804cuda3std3__419piecewise_constructE
	.align		8
        /*0048*/ 	.dword	_ZN40_INTERNAL_fcaa9b42_4_k_cu_7a41b078_249804cuda3std3__48in_placeE
	.align		8
        /*0050*/ 	.dword	_ZN40_INTERNAL_fcaa9b42_4_k_cu_7a41b078_249804cuda3std6ranges3__45__cpo4swapE
	.align		8
        /*0058*/ 	.dword	_ZN40_INTERNAL_fcaa9b42_4_k_cu_7a41b078_249804cuda3std6ranges3__45__cpo9iter_moveE
	.align		8
        /*0060*/ 	.dword	_ZN40_INTERNAL_fcaa9b42_4_k_cu_7a41b078_249804cute7productE
	.align		8
        /*0068*/ 	.dword	_ZN40_INTERNAL_fcaa9b42_4_k_cu_7a41b078_249804cute1_E
	.align		8
        /*0070*/ 	.dword	$str$25
	.align		8
        /*0078*/ 	.dword	$str$26
	.align		8
        /*0080*/ 	.dword	$str$27
	.align		8
        /*0088*/ 	.dword	$str$28


//--------------------- .text._ZN7cutlass13device_kernelINS_4gemm6kernel13GemmUniversalIN4cute5tupleIJiiiiEEENS1_10collective13CollectiveMmaINS1_35MainloopSm100TmaUmmaWarpSpecializedILi6ELi2ELi4ENS5_IJNS4_1CILi4EEENSA_ILi1EEESC_EEEEENS5_IJNSA_ILi64EEESF_SF_EEEfNS5_IJlSC_lEEEfSH_NS4_8TiledMMAINS4_8MMA_AtomIJNS4_17SM100_MMA_TF32_SSINS_10tfloat32_tESL_fLi64ELi64ELNS4_4UMMA5MajorE0ELSN_0ELNSM_7ScaleInE0ELSO_0EEEEEENS4_6LayoutINS5_IJSC_SC_SC_EEENS5_IJNSA_ILi0EEEST_ST_EEEEENS5_IJNS4_10UnderscoreESW_SW_EEEEENS4_13SM90_TMA_LOADENS4_14ComposedLayoutINS4_7SwizzleILi3ELi4ELi3EEENS4_18smem_ptr_flag_bitsILi32EEENSR_INS5_IJNSA_ILi8EEENSA_ILi32EEEEEENS5_IJS16_SC_EEEEEEEvNS4_8identityENS4_23SM90_TMA_LOAD_MULTICASTES1A_vS1B_EENS_8epilogue10collective18CollectiveEpilogueINS1E_23Sm100TmaWarpSpecializedILi3ELi2ELi16ELb1ELb0EEEJSG_NS5_IJNSR_ISF_SC_EENSR_IS16_SC_EEEEEfSH_fSH_NS1E_6fusion15FusionCallbacksIS1I_NS1M_17LinearCombinationIffffLNS_15FloatRoundStyleE2EEESG_S1L_JEEENS4_5SM1004TMEM4LOAD26SM100_TMEM_LOAD_16dp128b8xESZ_S1A_NS4_17SM75_U32x4_LDSM_NENS4_14SM90_TMA_STOREES1A_NS4_17SM90_U32x4_STSM_NENS4_39AutoVectorizingCopyWithAssumedAlignmentILi128EEEEEEvvEEEEvNT_6ParamsE --------------------------
	.section	.text._ZN7cutlass13device_kernelINS_4gemm6kernel13GemmUniversalIN4cute5tupleIJiiiiEEENS1_10collective13CollectiveMmaINS1_35MainloopSm100TmaUmmaWarpSpecializedILi6ELi2ELi4ENS5_IJNS4_1CILi4EEENSA_ILi1EEESC_EEEEENS5_IJNSA_ILi64EEESF_SF_EEEfNS5_IJlSC_lEEEfSH_NS4_8TiledMMAINS4_8MMA_AtomIJNS4_17SM100_MMA_TF32_SSINS_10tfloat32_tESL_fLi64ELi64ELNS4_4UMMA5MajorE0ELSN_0ELNSM_7ScaleInE0ELSO_0EEEEEENS4_6LayoutINS5_IJSC_SC_SC_EEENS5_IJNSA_ILi0EEEST_ST_EEEEENS5_IJNS4_10UnderscoreESW_SW_EEEEENS4_13SM90_TMA_LOADENS4_14ComposedLayoutINS4_7SwizzleILi3ELi4ELi3EEENS4_18smem_ptr_flag_bitsILi32EEENSR_INS5_IJNSA_ILi8EEENSA_ILi32EEEEEENS5_IJS16_SC_EEEEEEEvNS4_8identityENS4_23SM90_TMA_LOAD_MULTICASTES1A_vS1B_EENS_8epilogue10collective18CollectiveEpilogueINS1E_23Sm100TmaWarpSpecializedILi3ELi2ELi16ELb1ELb0EEEJSG_NS5_IJNSR_ISF_SC_EENSR_IS16_SC_EEEEEfSH_fSH_NS1E_6fusion15FusionCallbacksIS1I_NS1M_17LinearCombinationIffffLNS_15FloatRoundStyleE2EEESG_S1L_JEEENS4_5SM1004TMEM4LOAD26SM100_TMEM_LOAD_16dp128b8xESZ_S1A_NS4_17SM75_U32x4_LDSM_NENS4_14SM90_TMA_STOREES1A_NS4_17SM90_U32x4_STSM_NENS4_39AutoVectorizingCopyWithAssumedAlignmentILi128EEEEEEvvEEEEvNT_6ParamsE,"ax",@progbits
	.align	128
.text._ZN7cutlass13device_kernelINS_4gemm6kernel13GemmUniversalIN4cute5tupleIJiiiiEEENS1_10collective13CollectiveMmaINS1_35MainloopSm100TmaUmmaWarpSpecializedILi6ELi2ELi4ENS5_IJNS4_1CILi4EEENSA_ILi1EEESC_EEEEENS5_IJNSA_ILi64EEESF_SF_EEEfNS5_IJlSC_lEEEfSH_NS4_8TiledMMAINS4_8MMA_AtomIJNS4_17SM100_MMA_TF32_SSINS_10tfloat32_tESL_fLi64ELi64ELNS4_4UMMA5MajorE0ELSN_0ELNSM_7ScaleInE0ELSO_0EEEEEENS4_6LayoutINS5_IJSC_SC_SC_EEENS5_IJNSA_ILi0EEEST_ST_EEEEENS5_IJNS4_10UnderscoreESW_SW_EEEEENS4_13SM90_TMA_LOADENS4_14ComposedLayoutINS4_7SwizzleILi3ELi4ELi3EEENS4_18smem_ptr_flag_bitsILi32EEENSR_INS5_IJNSA_ILi8EEENSA_ILi32EEEEEENS5_IJS16_SC_EEEEEEEvNS4_8identityENS4_23SM90_TMA_LOAD_MULTICASTES1A_vS1B_EENS_8epilogue10collective18CollectiveEpilogueINS1E_23Sm100TmaWarpSpecializedILi3ELi2ELi16ELb1ELb0EEEJSG_NS5_IJNSR_ISF_SC_EENSR_IS16_SC_EEEEEfSH_fSH_NS1E_6fusion15FusionCallbacksIS1I_NS1M_17LinearCombinationIffffLNS_15FloatRoundStyleE2EEESG_S1L_JEEENS4_5SM1004TMEM4LOAD26SM100_TMEM_LOAD_16dp128b8xESZ_S1A_NS4_17SM75_U32x4_LDSM_NENS4_14SM90_TMA_STOREES1A_NS4_17SM90_U32x4_STSM_NENS4_39AutoVectorizingCopyWithAssumedAlignmentILi128EEEEEEvvEEEEvNT_6ParamsE:
        .type           _ZN7cutlass13device_kernelINS_4gemm6kernel13GemmUniversalIN4cute5tupleIJiiiiEEENS1_10collective13CollectiveMmaINS1_35MainloopSm100TmaUmmaWarpSpecializedILi6ELi2ELi4ENS5_IJNS4_1CILi4EEENSA_ILi1EEESC_EEEEENS5_IJNSA_ILi64EEESF_SF_EEEfNS5_IJlSC_lEEEfSH_NS4_8TiledMMAINS4_8MMA_AtomIJNS4_17SM100_MMA_TF32_SSINS_10tfloat32_tESL_fLi64ELi64ELNS4_4UMMA5MajorE0ELSN_0ELNSM_7ScaleInE0ELSO_0EEEEEENS4_6LayoutINS5_IJSC_SC_SC_EEENS5_IJNSA_ILi0EEEST_ST_EEEEENS5_IJNS4_10UnderscoreESW_SW_EEEEENS4_13SM90_TMA_LOADENS4_14ComposedLayoutINS4_7SwizzleILi3ELi4ELi3EEENS4_18smem_ptr_flag_bitsILi32EEENSR_INS5_IJNSA_ILi8EEENSA_ILi32EEEEEENS5_IJS16_SC_EEEEEEEvNS4_8identityENS4_23SM90_TMA_LOAD_MULTICASTES1A_vS1B_EENS_8epilogue10collective18CollectiveEpilogueINS1E_23Sm100TmaWarpSpecializedILi3ELi2ELi16ELb1ELb0EEEJSG_NS5_IJNSR_ISF_SC_EENSR_IS16_SC_EEEEEfSH_fSH_NS1E_6fusion15FusionCallbacksIS1I_NS1M_17LinearCombinationIffffLNS_15FloatRoundStyleE2EEESG_S1L_JEEENS4_5SM1004TMEM4LOAD26SM100_TMEM_LOAD_16dp128b8xESZ_S1A_NS4_17SM75_U32x4_LDSM_NENS4_14SM90_TMA_STOREES1A_NS4_17SM90_U32x4_STSM_NENS4_39AutoVectorizingCopyWithAssumedAlignmentILi128EEEEEEvvEEEEvNT_6ParamsE,@function
        .size           _ZN7cutlass13device_kernelINS_4gemm6kernel13GemmUniversalIN4cute5tupleIJiiiiEEENS1_10collective13CollectiveMmaINS1_35MainloopSm100TmaUmmaWarpSpecializedILi6ELi2ELi4ENS5_IJNS4_1CILi4EEENSA_ILi1EEESC_EEEEENS5_IJNSA_ILi64EEESF_SF_EEEfNS5_IJlSC_lEEEfSH_NS4_8TiledMMAINS4_8MMA_AtomIJNS4_17SM100_MMA_TF32_SSINS_10tfloat32_tESL_fLi64ELi64ELNS4_4UMMA5MajorE0ELSN_0ELNSM_7ScaleInE0ELSO_0EEEEEENS4_6LayoutINS5_IJSC_SC_SC_EEENS5_IJNSA_ILi0EEEST_ST_EEEEENS5_IJNS4_10UnderscoreESW_SW_EEEEENS4_13SM90_TMA_LOADENS4_14ComposedLayoutINS4_7SwizzleILi3ELi4ELi3EEENS4_18smem_ptr_flag_bitsILi32EEENSR_INS5_IJNSA_ILi8EEENSA_ILi32EEEEEENS5_IJS16_SC_EEEEEEEvNS4_8identityENS4_23SM90_TMA_LOAD_MULTICASTES1A_vS1B_EENS_8epilogue10collective18CollectiveEpilogueINS1E_23Sm100TmaWarpSpecializedILi3ELi2ELi16ELb1ELb0EEEJSG_NS5_IJNSR_ISF_SC_EENSR_IS16_SC_EEEEEfSH_fSH_NS1E_6fusion15FusionCallbacksIS1I_NS1M_17LinearCombinationIffffLNS_15FloatRoundStyleE2EEESG_S1L_JEEENS4_5SM1004TMEM4LOAD26SM100_TMEM_LOAD_16dp128b8xESZ_S1A_NS4_17SM75_U32x4_LDSM_NENS4_14SM90_TMA_STOREES1A_NS4_17SM90_U32x4_STSM_NENS4_39AutoVectorizingCopyWithAssumedAlignmentILi128EEEEEEvvEEEEvNT_6ParamsE,(.L_x_167 - _ZN7cutlass13device_kernelINS_4gemm6kernel13GemmUniversalIN4cute5tupleIJiiiiEEENS1_10collective13CollectiveMmaINS1_35MainloopSm100TmaUmmaWarpSpecializedILi6ELi2ELi4ENS5_IJNS4_1CILi4EEENSA_ILi1EEESC_EEEEENS5_IJNSA_ILi64EEESF_SF_EEEfNS5_IJlSC_lEEEfSH_NS4_8TiledMMAINS4_8MMA_AtomIJNS4_17SM100_MMA_TF32_SSINS_10tfloat32_tESL_fLi64ELi64ELNS4_4UMMA5MajorE0ELSN_0ELNSM_7ScaleInE0ELSO_0EEEEEENS4_6LayoutINS5_IJSC_SC_SC_EEENS5_IJNSA_ILi0EEEST_ST_EEEEENS5_IJNS4_10UnderscoreESW_SW_EEEEENS4_13SM90_TMA_LOADENS4_14ComposedLayoutINS4_7SwizzleILi3ELi4ELi3EEENS4_18smem_ptr_flag_bitsILi32EEENSR_INS5_IJNSA_ILi8EEENSA_ILi32EEEEEENS5_IJS16_SC_EEEEEEEvNS4_8identityENS4_23SM90_TMA_LOAD_MULTICASTES1A_vS1B_EENS_8epilogue10collective18CollectiveEpilogueINS1E_23Sm100TmaWarpSpecializedILi3ELi2ELi16ELb1ELb0EEEJSG_NS5_IJNSR_ISF_SC_EENSR_IS16_SC_EEEEEfSH_fSH_NS1E_6fusion15FusionCallbacksIS1I_NS1M_17LinearCombinationIffffLNS_15FloatRoundStyleE2EEESG_S1L_JEEENS4_5SM1004TMEM4LOAD26SM100_TMEM_LOAD_16dp128b8xESZ_S1A_NS4_17SM75_U32x4_LDSM_NENS4_14SM90_TMA_STOREES1A_NS4_17SM90_U32x4_STSM_NENS4_39AutoVectorizingCopyWithAssumedAlignmentILi128EEEEEEvvEEEEvNT_6ParamsE)
        .other          _ZN7cutlass13device_kernelINS_4gemm6kernel13GemmUniversalIN4cute5tupleIJiiiiEEENS1_10collective13CollectiveMmaINS1_35MainloopSm100TmaUmmaWarpSpecializedILi6ELi2ELi4ENS5_IJNS4_1CILi4EEENSA_ILi1EEESC_EEEEENS5_IJNSA_ILi64EEESF_SF_EEEfNS5_IJlSC_lEEEfSH_NS4_8TiledMMAINS4_8MMA_AtomIJNS4_17SM100_MMA_TF32_SSINS_10tfloat32_tESL_fLi64ELi64ELNS4_4UMMA5MajorE0ELSN_0ELNSM_7ScaleInE0ELSO_0EEEEEENS4_6LayoutINS5_IJSC_SC_SC_EEENS5_IJNSA_ILi0EEEST_ST_EEEEENS5_IJNS4_10UnderscoreESW_SW_EEEEENS4_13SM90_TMA_LOADENS4_14ComposedLayoutINS4_7SwizzleILi3ELi4ELi3EEENS4_18smem_ptr_flag_bitsILi32EEENSR_INS5_IJNSA_ILi8EEENSA_ILi32EEEEEENS5_IJS16_SC_EEEEEEEvNS4_8identityENS4_23SM90_TMA_LOAD_MULTICASTES1A_vS1B_EENS_8epilogue10collective18CollectiveEpilogueINS1E_23Sm100TmaWarpSpecializedILi3ELi2ELi16ELb1ELb0EEEJSG_NS5_IJNSR_ISF_SC_EENSR_IS16_SC_EEEEEfSH_fSH_NS1E_6fusion15FusionCallbacksIS1I_NS1M_17LinearCombinationIffffLNS_15FloatRoundStyleE2EEESG_S1L_JEEENS4_5SM1004TMEM4LOAD26SM100_TMEM_LOAD_16dp128b8xESZ_S1A_NS4_17SM75_U32x4_LDSM_NENS4_14SM90_TMA_STOREES1A_NS4_17SM90_U32x4_STSM_NENS4_39AutoVectorizingCopyWithAssumedAlignmentILi128EEEEEEvvEEEEvNT_6ParamsE,@"STO_CUDA_ENTRY STV_DEFAULT"
_ZN7cutlass13device_kernelINS_4gemm6kernel13GemmUniversalIN4cute5tupleIJiiiiEEENS1_10collective13CollectiveMmaINS1_35MainloopSm100TmaUmmaWarpSpecializedILi6ELi2ELi4ENS5_IJNS4_1CILi4EEENSA_ILi1EEESC_EEEEENS5_IJNSA_ILi64EEESF_SF_EEEfNS5_IJlSC_lEEEfSH_NS4_8TiledMMAINS4_8MMA_AtomIJNS4_17SM100_MMA_TF32_SSINS_10tfloat32_tESL_fLi64ELi64ELNS4_4UMMA5MajorE0ELSN_0ELNSM_7ScaleInE0ELSO_0EEEEEENS4_6LayoutINS5_IJSC_SC_SC_EEENS5_IJNSA_ILi0EEEST_ST_EEEEENS5_IJNS4_10UnderscoreESW_SW_EEEEENS4_13SM90_TMA_LOADENS4_14ComposedLayoutINS4_7SwizzleILi3ELi4ELi3EEENS4_18smem_ptr_flag_bitsILi32EEENSR_INS5_IJNSA_ILi8EEENSA_ILi32EEEEEENS5_IJS16_SC_EEEEEEEvNS4_8identityENS4_23SM90_TMA_LOAD_MULTICASTES1A_vS1B_EENS_8epilogue10collective18CollectiveEpilogueINS1E_23Sm100TmaWarpSpecializedILi3ELi2ELi16ELb1ELb0EEEJSG_NS5_IJNSR_ISF_SC_EENSR_IS16_SC_EEEEEfSH_fSH_NS1E_6fusion15FusionCallbacksIS1I_NS1M_17LinearCombinationIffffLNS_15FloatRoundStyleE2EEESG_S1L_JEEENS4_5SM1004TMEM4LOAD26SM100_TMEM_LOAD_16dp128b8xESZ_S1A_NS4_17SM75_U32x4_LDSM_NENS4_14SM90_TMA_STOREES1A_NS4_17SM90_U32x4_STSM_NENS4_39AutoVectorizingCopyWithAssumedAlignmentILi128EEEEEEvvEEEEvNT_6ParamsE:
[----:B------:R-:W1:Y:S01]  /*0000*/  LDC R1, c[0x0][0x37c] ;  /* 0x0000df00ff017b82 */ /* 0x000e620000000800 */
[----:B------:R-:W2:Y:S01]  /*0010*/  S2R R63, SR_TID.X ;  /* 0x00000000003f7919 */ /* 0x000ea20000002100 */
[----:B------:R-:W3:Y:S01]  /*0020*/  LDCU.64 UR8, c[0x0][0x890] ;  /* 0x00011200ff0877ac */ /* 0x000ee20008000a00 */
[----:B------:R-:W-:Y:S02]  /*0030*/  PRMT R52, RZ, 0x7610, R52 ;  /* 0x00007610ff347816 */ /* 0x000fe40000000034 */
[----:B------:R-:W-:Y:S01]  /*0040*/  ELECT P3, URZ, PT ;  /* 0x0000000000ff782f */ /* 0x000fe20003860000 */
[----:B---3--:R-:W-:-:S04]  /*0050*/  UISETP.NE.U32.AND UP0, UPT, UR8, URZ, UPT ;  /* 0x000000ff0800728c */ /* 0x008fc8000bf05070 */
[----:B------:R-:W-:Y:S01]  /*0060*/  UISETP.NE.AND.EX UP0, UPT, UR9, URZ, UPT, UP0 ;  /* 0x000000ff0900728c */ /* 0x000fe2000bf05300 */
[----:B--2---:R-:W-:-:S05]  /*0070*/  SHF.R.U32.HI R53, RZ, 0x5, R63 ;  /* 0x00000005ff357819 */ /* 0x004fca000001163f */
[----:B------:R-:W2:Y:S02]  /*0080*/  SHFL.IDX PT, R0, R53, RZ, 0x1f ;  /* 0x00001fff35007589 */ /* 0x000ea400000e0000 */
[----:B--2---:R-:W-:Y:S01]  /*0090*/  R2UR UR18, R0 ;  /* 0x00000000001272ca */ /* 0x004fe200000e0000 */
[----:B-1----:R-:W-:-:S14]  /*00a0*/  BRA.U UP0, `(.L_x_0) ;  /* 0x0000000100307547 */ /* 0x002fdc000b800000 */
[----:B------:R-:W1:Y:S02]  /*00b0*/  LDCU.64 UR4, c[0x0][0x888] ;  /* 0x00011100ff0477ac */ /* 0x000e640008000a00 */
[----:B-1----:R-:W-:-:S04]  /*00c0*/  UISETP.NE.U32.AND UP0, UPT, UR4, URZ, UPT ;  /* 0x000000ff0400728c */ /* 0x002fc8000bf05070 */
[----:B------:R-:W-:-:S09]  /*00d0*/  UISETP.NE.AND.EX UP0, UPT, UR5, URZ, UPT, UP0 ;  /* 0x000000ff0500728c */ /* 0x000fd2000bf05300 */
[----:B------:R-:W-:Y:S05]  /*00e0*/  BRA.U !UP0, `(.L_x_1) ;  /* 0x0000000108147547 */ /* 0x000fea000b800000 */
[----:B------:R-:W1:Y:S01]  /*00f0*/  LDC.64 R26, c[0x0][0x888] ;  /* 0x00022200ff1a7b82 */ /* 0x000e620000000a00 */
[----:B------:R-:W1:Y:S02]  /*0100*/  LDCU.64 UR4, c[0x0][0x358] ;  /* 0x00006b00ff0477ac */ /* 0x000e640008000a00 */
[----:B-1----:R1:W5:Y:S01]  /*0110*/  LDG.E R26, desc[UR4][R26.64] ;  /* 0x000000041a1a7981 */ /* 0x002362000c1e1900 */
[----:B------:R-:W-:Y:S01]  /*0120*/  HFMA2 R52, -RZ, RZ, 0, 5.9604644775390625e-08 ;  /* 0x00000001ff347431 */ /* 0x000fe200000001ff */
[----:B------:R-:W-:Y:S05]  /*0130*/  BRA `(.L_x_0) ;  /* 0x00000000000c7947 */ /* 0x000fea0003800000 */
.L_x_1:
[----:B------:R-:W1:Y:S01]  /*0140*/  LDCU UR4, c[0x0][0x880] ;  /* 0x00011000ff0477ac */ /* 0x000e620008000800 */
[----:B------:R-:W-:Y:S01]  /*0150*/  HFMA2 R52, -RZ, RZ, 0, 5.9604644775390625e-08 ;  /* 0x00000001ff347431 */ /* 0x000fe200000001ff */
[----:B-1----:R-:W-:-:S07]  /*0160*/  MOV R26, UR4 ;  /* 0x00000004001a7c02 */ /* 0x002fce0008000f00 */
.L_x_0:
[----:B------:R-:W2:Y:S02]  /*0170*/  LDCU.64 UR4, c[0x0][0x8b0] ;  /* 0x00011600ff0477ac */ /* 0x000ea40008000a00 */
[----:B--2---:R-:W-:-:S04]  /*0180*/  UISETP.NE.U32.AND UP0, UPT, UR4, URZ, UPT ;  /* 0x000000ff0400728c */ /* 0x004fc8000bf05070 */
[----:B------:R-:W-:-:S09]  /*0190*/  UISETP.NE.AND.EX UP0, UPT, UR5, URZ, UPT, UP0 ;  /* 0x000000ff0500728c */ /* 0x000fd2000bf05300 */
[----:B------:R-:W-:Y:S05]  /*01a0*/  BRA.U UP0, `(.L_x_2) ;  /* 0x0000000100287547 */ /* 0x000fea000b800000 */
[----:B------:R-:W2:Y:S02]  /*01b0*/  LDCU.64 UR4, c[0x0][0x8a8] ;  /* 0x00011500ff0477ac */ /* 0x000ea40008000a00 */
[----:B--2---:R-:W-:-:S04]  /*01c0*/  UISETP.NE.U32.AND UP0, UPT, UR4, URZ, UPT ;  /* 0x000000ff0400728c */ /* 0x004fc8000bf05070 */
[----:B------:R-:W-:-:S09]  /*01d0*/  UISETP.NE.AND.EX UP0, UPT, UR5, URZ, UPT, UP0 ;  /* 0x000000ff0500728c */ /* 0x000fd2000bf05300 */
[----:B------:R-:W-:Y:S05]  /*01e0*/  BRA.U !UP0, `(.L_x_3) ;  /* 0x0000000108107547 */ /* 0x000fea000b800000 */
[----:B------:R-:W2:Y:S01]  /*01f0*/  LDC.64 R24, c[0x0][0x8a8] ;  /* 0x00022a00ff187b82 */ /* 0x000ea20000000a00 */
[----:B------:R-:W2:Y:S02]  /*0200*/  LDCU.64 UR4, c[0x0][0x358] ;  /* 0x00006b00ff0477ac */ /* 0x000ea40008000a00 */
[----:B--2---:R2:W5:Y:S01]  /*0210*/  LDG.E R24, desc[UR4][R24.64] ;  /* 0x0000000418187981 */ /* 0x004562000c1e1900 */
[----:B------:R-:W-:Y:S05]  /*0220*/  BRA `(.L_x_2) ;  /* 0x0000000000087947 */ /* 0x000fea0003800000 */
.L_x_3:
[----:B------:R-:W2:Y:S02]  /*0230*/  LDCU UR4, c[0x0][0x8a0] ;  /* 0x00011400ff0477ac */ /* 0x000ea40008000800 */
[----:B--2---:R-:W-:Y:S02]  /*0240*/  MOV R24, UR4 ;  /* 0x0000000400187c02 */ /* 0x004fe40008000f00 */
.L_x_2:
[----:B------:R-:W-:Y:S01]  /*0250*/  IMAD.U32 R0, RZ, RZ, UR18 ;  /* 0x00000012ff007e24 */ /* 0x000fe2000f8e00ff */
[----:B------:R-:W-:Y:S04]  /*0260*/  BSSY.RECONVERGENT B0, `(.L_x_4) ;  /* 0x000000c000007945 */ /* 0x000fe80003800200 */
[C---:B------:R-:W-:Y:S02]  /*0270*/  ISETP.NE.OR P1, PT, R0.reuse, 0x1, !P3 ;  /* 0x000000010000780c */ /* 0x040fe40005f25670 */
[----:B------:R-:W-:-:S11]  /*0280*/  ISETP.NE.OR P0, PT, R0, 0x3, !P3 ;  /* 0x000000030000780c */ /* 0x000fd60005f05670 */
[----:B------:R-:W-:Y:S05]  /*0290*/  @P1 BRA `(.L_x_5) ;  /* 0x0000000000201947 */ /* 0x000fea0003800000 */
[----:B------:R-:W3:Y:S02]  /*02a0*/  LDCU.64 UR4, c[0x0][0x348] ;  /* 0x00006900ff0477ac */ /* 0x000ee40008000a00 */
[----:B---3--:R-:W-:Y:S02]  /*02b0*/  UIADD3 UR6, UP1, UPT, UR4, 0x80, URZ ;  /* 0x0000008004067890 */ /* 0x008fe4000ff3e0ff */
[----:B------:R-:W-:Y:S02]  /*02c0*/  UIADD3 UR4, UP0, UPT, UR4, 0x180, URZ ;  /* 0x0000018004047890 */ /* 0x000fe4000ff1e0ff */
[----:B------:R-:W-:Y:S02]  /*02d0*/  UIADD3.X UR7, UPT, UPT, URZ, UR5, URZ, UP1, !UPT ;  /* 0x00000005ff077290 */ /* 0x000fe40008ffe4ff */
[----:B------:R-:W-:-:S07]  /*02e0*/  UIADD3.X UR5, UPT, UPT, URZ, UR5, URZ, UP0, !UPT ;  /* 0x00000005ff057290 */ /* 0x000fce00087fe4ff */
[----:B------:R3:W-:Y:S02]  /*02f0*/  UTMACCTL.PF [UR6] ;  /* 0x00000000060079b9 */ /* 0x0007e40008040000 */
[----:B------:R3:W-:Y:S02]  /*0300*/  UTMACCTL.PF [UR4] ;  /* 0x00000000040079b9 */ /* 0x0007e40008040000 */
[----:B---3--:R-:W-:Y:S01]  /*0310*/  NOP ;  /* 0x0000000000007918 */ /* 0x008fe20000000000 */
.L_x_5:
[----:B------:R-:W-:Y:S05]  /*0320*/  BSYNC.RECONVERGENT B0 ;  /* 0x0000000000007941 */ /* 0x000fea0003800200 */
.L_x_4:
[----:B------:R-:W-:Y:S04]  /*0330*/  BSSY.RECONVERGENT B0, `(.L_x_6) ;  /* 0x000000a000007945 */ /* 0x000fe80003800200 */
        /* <DEDUP_REMOVED lines=9> */
.L_x_7:
[----:B------:R-:W-:Y:S05]  /*03d0*/  BSYNC.RECONVERGENT B0 ;  /* 0x0000000000007941 */ /* 0x000fea0003800200 */
.L_x_6:
[----:B------:R-:W3:Y:S01]  /*03e0*/  LDCU.64 UR4, c[0x0][0x888] ;  /* 0x00011100ff0477ac */ /* 0x000ee20008000a00 */
[----:B------:R-:W-:Y:S02]  /*03f0*/  UISETP.EQ.U32.AND UP2, UPT, UR8, URZ, UPT ;  /* 0x000000ff0800728c */ /* 0x000fe4000bf42070 */
[----:B------:R-:W-:Y:S02]  /*0400*/  UPLOP3.LUT UP3, UPT, UPT, UPT, UPT, 0x80, 0x8 ;  /* 0x000000000008789c */ /* 0x000fe40003f6f070 */
[----:B---3--:R-:W-:-:S04]  /*0410*/  UISETP.NE.U32.AND UP0, UPT, UR4, URZ, UPT ;  /* 0x000000ff0400728c */ /* 0x008fc8000bf05070 */
[----:B------:R-:W-:-:S04]  /*0420*/  UISETP.NE.AND.EX UP1, UPT, UR5, URZ, UPT, UP0 ;  /* 0x000000ff0500728c */ /* 0x000fc8000bf25300 */
[----:B------:R-:W-:-:S04]  /*0430*/  UISETP.EQ.OR.EX UP4, UPT, UR9, URZ, !UP1, UP2 ;  /* 0x000000ff0900728c */ /* 0x000fc8000cf82720 */
[----:B------:R-:W-:-:S06]  /*0440*/  UP2UR UR4, UPR, URZ, 0x10 ;  /* 0x00000010ff047883 */ /* 0x000fcc0008000000 */
[----:B------:R-:W-:Y:S01]  /*0450*/  MOV R56, UR4 ;  /* 0x0000000400387c02 */ /* 0x000fe20008000f00 */
[----:B------:R-:W-:Y:S06]  /*0460*/  BRA.U !UP4, `(.L_x_8) ;  /* 0x000000010c207547 */ /* 0x000fec000b800000 */
[----:B------:R-:W-:Y:S01]  /*0470*/  UISETP.NE.U32.AND UP2, UPT, UR8, URZ, UPT ;  /* 0x000000ff0800728c */ /* 0x000fe2000bf45070 */
[----:B-----5:R-:W-:Y:S01]  /*0480*/  FSETP.NEU.AND P0, PT, R26, RZ, PT ;  /* 0x000000ff1a00720b */ /* 0x020fe20003f0d000 */
[----:B------:R-:W-:Y:S02]  /*0490*/  USEL UR4, URZ, 0xffffffff, UP1 ;  /* 0xffffffffff047887 */ /* 0x000fe40008800000 */
[----:B------:R-:W-:-:S10]  /*04a0*/  UISETP.NE.AND.EX UP2, UPT, UR9, URZ, UPT, UP2 ;  /* 0x000000ff0900728c */ /* 0x000fd4000bf45320 */
[----:B------:R-:W-:Y:S01]  /*04b0*/  VOTEU.ANY UP0, P0 ;  /* 0x0000000000ff7886 */ /* 0x000fe20000000100 */
[----:B------:R-:W-:-:S04]  /*04c0*/  @!UP2 USEL UR4, URZ, 0xffffffff, UP0 ;  /* 0xffffffffff04a887 */ /* 0x000fc80008000000 */
[----:B------:R-:W-:-:S04]  /*04d0*/  ULOP3.LUT UR4, UR4, 0x1, URZ, 0xc0, !UPT ;  /* 0x0000000104047892 */ /* 0x000fc8000f8ec0ff */
[----:B------:R-:W-:-:S11]  /*04e0*/  UISETP.NE.U32.AND UP3, UPT, UR4, 0x1, UPT ;  /* 0x000000010400788c */ /* 0x000fd6000bf65070 */
.L_x_8:
[----:B------:R-:W3:Y:S01]  /*04f0*/  SHFL.IDX PT, R2, R53, RZ, 0x1f ;  /* 0x00001fff35027589 */ /* 0x000ee200000e0000 */
[----:B------:R-:W-:Y:S01]  /*0500*/  UISETP.NE.AND UP5, UPT, UR18, 0x2, UPT ;  /* 0x000000021200788c */ /* 0x000fe2000bfa5270 */
[----:B---3--:R-:W-:-:S13]  /*0510*/  ISETP.NE.AND P0, PT, R2, RZ, PT ;  /* 0x000000ff0200720c */ /* 0x008fda0003f05270 */
[----:B------:R-:W-:Y:S05]  /*0520*/  @P0 BRA `(.L_x_9) ;  /* 0x0000000000680947 */ /* 0x000fea0003800000 */
[----:B------:R-:W3:Y:S01]  /*0530*/  S2UR UR4, SR_CgaCtaId ;  /* 0x00000000000479c3 */ /* 0x000ee20000008800 */
[----:B------:R-:W-:Y:S01]  /*0540*/  UMOV UR5, 0x400 ;  /* 0x0000040000057882 */ /* 0x000fe20000000000 */
[----:B------:R-:W-:Y:S01]  /*0550*/  UMOV UR8, 0x1 ;  /* 0x0000000100087882 */ /* 0x000fe20000000000 */
[----:B------:R-:W-:Y:S01]  /*0560*/  UMOV UR6, 0x4 ;  /* 0x0000000400067882 */ /* 0x000fe20000000000 */
[----:B------:R-:W-:-:S04]  /*0570*/  UIADD3 UR8, UPT, UPT, -UR8, 0x100000, URZ ;  /* 0x0010000008087890 */ /* 0x000fc8000fffe1ff */
[----:B------:R-:W-:Y:S02]  /*0580*/  USHF.L.U32 UR9, UR8, 0xb, URZ ;  /* 0x0000000b08097899 */ /* 0x000fe400080006ff */
[----:B------:R-:W-:Y:S02]  /*0590*/  USHF.L.U32 UR8, UR8, 0x1, URZ ;  /* 0x0000000108087899 */ /* 0x000fe400080006ff */
[----:B------:R-:W-:-:S04]  /*05a0*/  UIADD3 UR6, UPT, UPT, -UR6, 0x100000, URZ ;  /* 0x0010000006067890 */ /* 0x000fc8000fffe1ff */
[----:B------:R-:W-:Y:S02]  /*05b0*/  USHF.L.U32 UR7, UR6, 0xb, URZ ;  /* 0x0000000b06077899 */ /* 0x000fe400080006ff */
[----:B------:R-:W-:Y:S01]  /*05c0*/  USHF.L.U32 UR6, UR6, 0x1, URZ ;  /* 0x0000000106067899 */ /* 0x000fe200080006ff */
[----:B------:R-:W-:Y:S01]  /*05d0*/  ELECT P0, URZ, PT ;  /* 0x0000000000ff782f */ /* 0x000fe20003800000 */
[----:B---3--:R-:W-:Y:S01]  /*05e0*/  ULEA UR4, UR4, UR5, 0x18 ;  /* 0x0000000504047291 */ /* 0x008fe2000f8ec0ff */
[----:B------:R-:W3:Y:S11]  /*05f0*/  FENCE.VIEW.ASYNC.S ;  /* 0x00000000000073c6 */ /* 0x000ef60000000000 */
[----:B---3--:R3:W4:Y:S01]  /*0600*/  SYNCS.EXCH.64 URZ, [UR4], UR8 ;  /* 0x0000000804ff75b2 */ /* 0x0087220008000100 */
[----:B------:R3:W1:Y:S01]  /*0610*/  SYNCS.EXCH.64 URZ, [UR4+0x30], UR6 ;  /* 0x0000300604ff75b2 */ /* 0x0006620008000100 */
        /* <DEDUP_REMOVED lines=10> */
[----:B------:R-:W-:Y:S01]  /*06c0*/  NOP ;  /* 0x0000000000007918 */ /* 0x000fe20000000000 */
.L_x_9:
[----:B------:R-:W2:Y:S01]  /*06d0*/  SHFL.IDX PT, R2, R53, RZ, 0x1f ;  /* 0x00001fff35027589 */ /* 0x000ea200000e0000 */
[----:B------:R-:W-:Y:S01]  /*06e0*/  NOP ;  /* 0x0000000000007918 */ /* 0x000fe20000000000 */
[----:B--2---:R-:W-:-:S13]  /*06f0*/  ISETP.NE.AND P0, PT, R2, 0x1, PT ;  /* 0x000000010200780c */ /* 0x004fda0003f05270 */
[----:B------:R-:W-:Y:S05]  /*0700*/  @P0 BRA `(.L_x_10) ;  /* 0x0000000000500947 */ /* 0x000fea0003800000 */
[----:B---3--:R-:W2:Y:S01]  /*0710*/  S2UR UR4, SR_CgaCtaId ;  /* 0x00000000000479c3 */ /* 0x008ea20000008800 */
        /* <DEDUP_REMOVED lines=10> */
[----:B--2---:R-:W-:Y:S01]  /*07c0*/  ULEA UR4, UR4, UR5, 0x18 ;  /* 0x0000000504047291 */ /* 0x004fe2000f8ec0ff */
[----:B------:R-:W2:Y:S11]  /*07d0*/  FENCE.VIEW.ASYNC.S ;  /* 0x00000000000073c6 */ /* 0x000eb60000000000 */
[----:B--2---:R2:W3:Y:S01]  /*07e0*/  SYNCS.EXCH.64 URZ, [UR4+0x60], UR8 ;  /* 0x0000600804ff75b2 */ /* 0x0044e20008000100 */
[----:B------:R2:W1:Y:S01]  /*07f0*/  SYNCS.EXCH.64 URZ, [UR4+0x78], UR6 ;  /* 0x0000780604ff75b2 */ /* 0x0004620008000100 */
[----:B------:R2:W1:Y:S01]  /*0800*/  SYNCS.EXCH.64 URZ, [UR4+0x68], UR8 ;  /* 0x0000680804ff75b2 */ /* 0x0004620008000100 */
[----:B------:R2:W1:Y:S01]  /*0810*/  SYNCS.EXCH.64 URZ, [UR4+0x80], UR6 ;  /* 0x0000800604ff75b2 */ /* 0x0004620008000100 */
[----:B------:R2:W1:Y:S01]  /*0820*/  SYNCS.EXCH.64 URZ, [UR4+0x70], UR8 ;  /* 0x0000700804ff75b2 */ /* 0x0004620008000100 */
[----:B------:R2:W1:Y:S01]  /*0830*/  SYNCS.EXCH.64 URZ, [UR4+0x88], UR6 ;  /* 0x0000880604ff75b2 */ /* 0x0004620008000100 */
[----:B------:R-:W-:Y:S01]  /*0840*/  NOP ;  /* 0x0000000000007918 */ /* 0x000fe20000000000 */
.L_x_10:
[----:B------:R-:W4:Y:S01]  /*0850*/  SHFL.IDX PT, R2, R53, RZ, 0x1f ;  /* 0x00001fff35027589 */ /* 0x000f2200000e0000 */
[----:B------:R-:W-:Y:S01]  /*0860*/  NOP ;  /* 0x0000000000007918 */ /* 0x000fe20000000000 */
[----:B----4-:R-:W-:-:S13]  /*0870*/  ISETP.NE.AND P0, PT, R2, 0x3, PT ;  /* 0x000000030200780c */ /* 0x010fda0003f05270 */
[----:B------:R-:W-:Y:S05]  /*0880*/  @P0 BRA `(.L_x_11) ;  /* 0x0000000000300947 */ /* 0x000fea0003800000 */
[----:B--23--:R-:W2:Y:S01]  /*0890*/  S2UR UR4, SR_CgaCtaId ;  /* 0x00000000000479c3 */ /* 0x00cea20000008800 */
[----:B------:R-:W-:Y:S01]  /*08a0*/  UMOV UR6, 0x400 ;  /* 0x0000040000067882 */ /* 0x000fe20000000000 */
[----:B------:R-:W-:Y:S01]  /*08b0*/  UMOV UR5, 0x20 ;  /* 0x0000002000057882 */ /* 0x000fe20000000000 */
[----:B------:R-:W-:Y:S01]  /*08c0*/  ELECT P0, URZ, PT ;  /* 0x0000000000ff782f */ /* 0x000fe20003800000 */
[----:B--2---:R-:W-:Y:S02]  /*08d0*/  ULEA UR6, UR4, UR6, 0x18 ;  /* 0x0000000604067291 */ /* 0x004fe4000f8ec0ff */
[----:B------:R-:W-:-:S04]  /*08e0*/  UIADD3 UR4, UPT, UPT, -UR5, 0x100000, URZ ;  /* 0x0010000005047890 */ /* 0x000fc8000fffe1ff */
[----:B------:R-:W-:Y:S02]  /*08f0*/  USHF.L.U32 UR5, UR4, 0xb, URZ ;  /* 0x0000000b04057899 */ /* 0x000fe400080006ff */
[----:B------:R-:W-:Y:S01]  /*0900*/  USHF.L.U32 UR4, UR4, 0x1, URZ ;  /* 0x0000000104047899 */ /* 0x000fe200080006ff */
[----:B------:R-:W2:Y:S11]  /*0910*/  FENCE.VIEW.ASYNC.S ;  /* 0x00000000000073c6 */ /* 0x000eb60000000000 */
[----:B--2---:R4:W2:Y:S01]  /*0920*/  SYNCS.EXCH.64 URZ, [UR6+0x90], UR4 ;  /* 0x0000900406ff75b2 */ /* 0x0048a20008000100 */
[----:B------:R4:W3:Y:S02]  /*0930*/  SYNCS.EXCH.64 URZ, [UR6+0x98], UR4 ;  /* 0x0000980406ff75b2 */ /* 0x0008e40008000100 */
[----:B----4-:R-:W-:Y:S01]  /*0940*/  NOP ;  /* 0x0000000000007918 */ /* 0x010fe20000000000 */
.L_x_11:
[----:B------:R-:W4:Y:S01]  /*0950*/  SHFL.IDX PT, R2, R53, RZ, 0x1f ;  /* 0x00001fff35027589 */ /* 0x000f2200000e0000 */
[----:B------:R-:W-:Y:S01]  /*0960*/  NOP ;  /* 0x0000000000007918 */ /* 0x000fe20000000000 */
[----:B----4-:R-:W-:-:S13]  /*0970*/  ISETP.NE.AND P0, PT, R2, 0x4, PT ;  /* 0x000000040200780c */ /* 0x010fda0003f05270 */
[----:B------:R-:W-:Y:S05]  /*0980*/  @P0 BRA `(.L_x_12) ;  /* 0x00000000004c0947 */ /* 0x000fea0003800000 */
[----:B--23--:R-:W2:Y:S01]  /*0990*/  S2UR UR6, SR_CgaCtaId ;  /* 0x00000000000679c3 */ /* 0x00cea20000008800 */
[----:B------:R-:W-:Y:S01]  /*09a0*/  UMOV UR4, 0x3a0 ;  /* 0x000003a000047882 */ /* 0x000fe20000000000 */
[----:B------:R-:W-:Y:S01]  /*09b0*/  UMOV UR5, 0x400 ;  /* 0x0000040000057882 */ /* 0x000fe20000000000 */
[----:B------:R-:W-:Y:S01]  /*09c0*/  USEL UR4, UR4, 0x320, UP3 ;  /* 0x0000032004047887 */ /* 0x000fe20009800000 */
[----:B------:R-:W-:Y:S01]  /*09d0*/  UMOV UR8, 0x1 ;  /* 0x0000000100087882 */ /* 0x000fe20000000000 */
[----:B------:R-:W-:Y:S01]  /*09e0*/  ELECT P0, URZ, PT ;  /* 0x0000000000ff782f */ /* 0x000fe20003800000 */
[----:B------:R-:W-:-:S04]  /*09f0*/  UIADD3 UR8, UPT, UPT, -UR8, 0x100000, URZ ;  /* 0x0010000008087890 */ /* 0x000fc8000fffe1ff */
[----:B------:R-:W-:Y:S02]  /*0a00*/  USHF.L.U32 UR9, UR8, 0xb, URZ ;  /* 0x0000000b08097899 */ /* 0x000fe400080006ff */
[----:B------:R-:W-:Y:S02]  /*0a10*/  USHF.L.U32 UR8, UR8, 0x1, URZ ;  /* 0x0000000108087899 */ /* 0x000fe400080006ff */
[----:B--2---:R-:W-:Y:S02]  /*0a20*/  ULEA UR6, UR6, UR5, 0x18 ;  /* 0x0000000506067291 */ /* 0x004fe4000f8ec0ff */
[----:B------:R-:W-:-:S04]  /*0a30*/  UIADD3 UR4, UPT, UPT, -UR4, 0x100000, URZ ;  /* 0x0010000004047890 */ /* 0x000fc8000fffe1ff */
[----:B------:R-:W-:Y:S02]  /*0a40*/  USHF.L.U32 UR5, UR4, 0xb, URZ ;  /* 0x0000000b04057899 */ /* 0x000fe400080006ff */
[----:B------:R-:W-:Y:S01]  /*0a50*/  USHF.L.U32 UR4, UR4, 0x1, URZ ;  /* 0x0000000104047899 */ /* 0x000fe200080006ff */
[----:B------:R-:W2:Y:S03]  /*0a60*/  FENCE.VIEW.ASYNC.S ;  /* 0x00000000000073c6 */ /* 0x000ea60000000000 */
[----:B--2---:R4:W2:Y:S08]  /*0a70*/  SYNCS.EXCH.64 URZ, [UR6+0xa0], UR8 ;  /* 0x0000a00806ff75b2 */ /* 0x0048b00008000100 */
[----:B------:R4:W3:Y:S01]  /*0a80*/  SYNCS.EXCH.64 URZ, [UR6+0xb0], UR4 ;  /* 0x0000b00406ff75b2 */ /* 0x0008e20008000100 */
[----:B------:R4:W1:Y:S01]  /*0a90*/  SYNCS.EXCH.64 URZ, [UR6+0xa8], UR8 ;  /* 0x0000a80806ff75b2 */ /* 0x0008620008000100 */
[----:B------:R4:W1:Y:S02]  /*0aa0*/  SYNCS.EXCH.64 URZ, [UR6+0xb8], UR4 ;  /* 0x0000b80406ff75b2 */ /* 0x0008640008000100 */
[----:B----4-:R-:W-:Y:S01]  /*0ab0*/  NOP ;  /* 0x0000000000007918 */ /* 0x010fe20000000000 */
.L_x_12:
[----:B------:R-:W4:Y:S01]  /*0ac0*/  SHFL.IDX PT, R2, R53, RZ, 0x1f ;  /* 0x00001fff35027589 */ /* 0x000f2200000e0000 */
[----:B------:R-:W-:Y:S01]  /*0ad0*/  NOP ;  /* 0x0000000000007918 */ /* 0x000fe20000000000 */
[----:B----4-:R-:W-:-:S13]  /*0ae0*/  ISETP.NE.AND P0, PT, R2, 0x5, PT ;  /* 0x000000050200780c */ /* 0x010fda0003f05270 */
[----:B------:R-:W-:Y:S05]  /*0af0*/  @P0 BRA `(.L_x_13) ;  /* 0x0000000000580947 */ /* 0x000fea0003800000 */
[----:B--23--:R-:W2:Y:S01]  /*0b00*/  S2UR UR4, SR_CgaCtaId ;  /* 0x00000000000479c3 */ /* 0x00cea20000008800 */
        /* <DEDUP_REMOVED lines=12> */
[----:B--2---:R4:W2:Y:S01]  /*0bd0*/  SYNCS.EXCH.64 URZ, [UR4+0xc0], UR8 ;  /* 0x0000c00804ff75b2 */ /* 0x0048a20008000100 */
[----:B------:R4:W3:Y:S01]  /*0be0*/  SYNCS.EXCH.64 URZ, [UR4+0xe0], UR6 ;  /* 0x0000e00604ff75b2 */ /* 0x0008e20008000100 */
[----:B------:R4:W1:Y:S01]  /*0bf0*/  SYNCS.EXCH.64 URZ, [UR4+0xc8], UR8 ;  /* 0x0000c80804ff75b2 */ /* 0x0008620008000100 */
[----:B------:R4:W1:Y:S01]  /*0c00*/  SYNCS.EXCH.64 URZ, [UR4+0xe8], UR6 ;  /* 0x0000e80604ff75b2 */ /* 0x0008620008000100 */
[----:B------:R4:W1:Y:S01]  /*0c10*/  SYNCS.EXCH.64 URZ, [UR4+0xd0], UR8 ;  /* 0x0000d00804ff75b2 */ /* 0x0008620008000100 */
[----:B------:R4:W1:Y:S01]  /*0c20*/  SYNCS.EXCH.64 URZ, [UR4+0xf0], UR6 ;  /* 0x0000f00604ff75b2 */ /* 0x0008620008000100 */
[----:B------:R4:W1:Y:S01]  /*0c30*/  SYNCS.EXCH.64 URZ, [UR4+0xd8], UR8 ;  /* 0x0000d80804ff75b2 */ /* 0x0008620008000100 */
[----:B------:R4:W1:Y:S02]  /*0c40*/  SYNCS.EXCH.64 URZ, [UR4+0xf8], UR6 ;  /* 0x0000f80604ff75b2 */ /* 0x0008640008000100 */
[----:B----4-:R-:W-:Y:S01]  /*0c50*/  NOP ;  /* 0x0000000000007918 */ /* 0x010fe20000000000 */
.L_x_13:
[----:B------:R-:W4:Y:S01]  /*0c60*/  SHFL.IDX PT, R2, R53, RZ, 0x1f ;  /* 0x00001fff35027589 */ /* 0x000f2200000e0000 */
[----:B------:R-:W1:Y:S01]  /*0c70*/  S2UR UR54, SR_CgaCtaId ;  /* 0x00000000003679c3 */ /* 0x000e620000008800 */
[----:B------:R-:W-:Y:S01]  /*0c80*/  NOP ;  /* 0x0000000000007918 */ /* 0x000fe20000000000 */
[----:B----4-:R-:W-:-:S13]  /*0c90*/  ISETP.NE.AND P0, PT, R2, 0x3, PT ;  /* 0x000000030200780c */ /* 0x010fda0003f05270 */
[----:B-1----:R-:W-:Y:S05]  /*0ca0*/  @P0 BRA `(.L_x_14) ;  /* 0x0000000000340947 */ /* 0x002fea0003800000 */
[----:B--23--:R-:W-:Y:S01]  /*0cb0*/  UMOV UR4, 0x400 ;  /* 0x0000040000047882 */ /* 0x00cfe20000000000 */
[----:B------:R-:W-:Y:S01]  /*0cc0*/  UMOV UR6, 0x20 ;  /* 0x0000002000067882 */ /* 0x000fe20000000000 */
[----:B------:R-:W-:Y:S02]  /*0cd0*/  ULEA UR4, UR54, UR4, 0x18 ;  /* 0x0000000436047291 */ /* 0x000fe4000f8ec0ff */
[----:B------:R-:W-:-:S04]  /*0ce0*/  UIADD3 UR6, UPT, UPT, -UR6, 0x100000, URZ ;  /* 0x0010000006067890 */ /* 0x000fc8000fffe1ff */
[----:B------:R-:W-:Y:S02]  /*0cf0*/  USHF.L.U32 UR7, UR6, 0xb, URZ ;  /* 0x0000000b06077899 */ /* 0x000fe400080006ff */
[----:B------:R-:W-:Y:S01]  /*0d00*/  USHF.L.U32 UR6, UR6, 0x1, URZ ;  /* 0x0000000106067899 */ /* 0x000fe200080006ff */
[----:B------:R-:W-:Y:S01]  /*0d10*/  ELECT P0, URZ, PT ;  /* 0x0000000000ff782f */ /* 0x000fe20003800000 */
[----:B------:R-:W1:Y:S10]  /*0d20*/  FENCE.VIEW.ASYNC.S ;  /* 0x00000000000073c6 */ /* 0x000e740000000000 */
[----:B-1----:R1:W4:Y:S01]  /*0d30*/  SYNCS.EXCH.64 URZ, [UR4+0x100], UR6 ;  /* 0x0001000604ff75b2 */ /* 0x0023220008000100 */
[----:B------:R1:W2:Y:S01]  /*0d40*/  SYNCS.EXCH.64 URZ, [UR4+0x110], UR6 ;  /* 0x0001100604ff75b2 */ /* 0x0002a20008000100 */
[----:B------:R1:W3:Y:S01]  /*0d50*/  SYNCS.EXCH.64 URZ, [UR4+0x108], UR6 ;  /* 0x0001080604ff75b2 */ /* 0x0002e20008000100 */
[----:B------:R1:W1:Y:S01]  /*0d60*/  SYNCS.EXCH.64 URZ, [UR4+0x118], UR6 ;  /* 0x0001180604ff75b2 */ /* 0x0002620008000100 */
[----:B------:R-:W-:Y:S01]  /*0d70*/  NOP ;  /* 0x0000000000007918 */ /* 0x000fe20000000000 */
.L_x_14:
[----:B-123--:R-:W1:Y:S01]  /*0d80*/  LDCU UR4, c[0x0][0x36c] ;  /* 0x00006d80ff0477ac */ /* 0x00ee620008000800 */
[----:B------:R-:W-:Y:S01]  /*0d90*/  ISETP.NE.OR P3, PT, R0, 0x2, !P3 ;  /* 0x000000020000780c */ /* 0x000fe20005f65670 */
[----:B------:R-:W-:Y:S01]  /*0da0*/  NOP ;  /* 0x0000000000007918 */ /* 0x000fe20000000000 */
[----:B------:R-:W-:Y:S01]  /*0db0*/  LOP3.LUT R0, R63, 0x1f, RZ, 0xc0, !PT ;  /* 0x0000001f3f007812 */ /* 0x000fe200078ec0ff */
[----:B------:R-:W-:Y:S02]  /*0dc0*/  UISETP.NE.AND UP4, UPT, UR18, URZ, UPT ;  /* 0x000000ff1200728c */ /* 0x000fe4000bf85270 */
[----:B-1----:R-:W-:-:S09]  /*0dd0*/  UISETP.EQ.U32.AND UP6, UPT, UR4, 0x1, UPT ;  /* 0x000000010400788c */ /* 0x002fd2000bfc2070 */
[----:B------:R-:W-:Y:S05]  /*0de0*/  BRA.U !UP6, `(.L_x_15) ;  /* 0x000000010e087547 */ /* 0x000fea000b800000 */
[----:B----4-:R-:W-:Y:S01]  /*0df0*/  UCGABAR_ARV ;  /* 0x00000000000079c7 */ /* 0x010fe20008000000 */
[----:B------:R-:W-:Y:S05]  /*0e00*/  BRA `(.L_x_16) ;  /* 0x0000000000047947 */ /* 0x000fea0003800000 */
.L_x_15:
[----:B----4-:R-:W-:Y:S01]  /*0e10*/  NOP ;  /* 0x0000000000007918 */ /* 0x010fe20000000000 */
.L_x_16:
[----:B------:R-:W1:Y:S01]  /*0e20*/  S2UR UR26, SR_CTAID.X ;  /* 0x00000000001a79c3 */ /* 0x000e620000002500 */
[----:B------:R-:W-:-:S05]  /*0e30*/  CS2R.32 R55, SR_CgaSize ;  /* 0x0000000000377805 */ /* 0x000fca0000008a00 */
[----:B------:R-:W-:-:S05]  /*0e40*/  IMAD R55, R55, -0xa0, RZ ;  /* 0xffffff6037377824 */ /* 0x000fca00078e02ff */
[----:B------:R-:W-:-:S14]  /*0e50*/  R2UR UR5, R55 ;  /* 0x00000000370572ca */ /* 0x000fdc00000e0000 */
[----:B------:R-:W2:Y:S01]  /*0e60*/  LDCU UR5, c[0x0][UR5+0x2b0] ;  /* 0x00005600050577ac */ /* 0x000ea20008000800 */
[----:B------:R-:W-:-:S05]  /*0e70*/  CS2R.32 R55, SR_CgaSize ;  /* 0x0000000000377805 */ /* 0x000fca0000008a00 */
[----:B------:R-:W-:-:S05]  /*0e80*/  IMAD R55, R55, -0xa0, RZ ;  /* 0xffffff6037377824 */ /* 0x000fca00078e02ff */
[----:B------:R-:W-:-:S14]  /*0e90*/  R2UR UR4, R55 ;  /* 0x00000000370472ca */ /* 0x000fdc00000e0000 */
[----:B------:R-:W3:Y:S01]  /*0ea0*/  LDCU UR4, c[0x0][UR4+0x2b4] ;  /* 0x00005680040477ac */ /* 0x000ee20008000800 */
[----:B------:R-:W4:Y:S01]  /*0eb0*/  S2UR UR27, SR_CTAID.Y ;  /* 0x00000000001b79c3 */ /* 0x000f220000002600 */
[----:B------:R-:W-:-:S05]  /*0ec0*/  CS2R.32 R55, SR_CgaSize ;  /* 0x0000000000377805 */ /* 0x000fca0000008a00 */
[----:B------:R-:W-:-:S05]  /*0ed0*/  IMAD R55, R55, -0xa0, RZ ;  /* 0xffffff6037377824 */ /* 0x000fca00078e02ff */
[----:B------:R-:W-:-:S14]  /*0ee0*/  R2UR UR6, R55 ;  /* 0x00000000370672ca */ /* 0x000fdc00000e0000 */
[----:B------:R-:W3:Y:S01]  /*0ef0*/  LDCU UR6, c[0x0][UR6+0x2a0] ;  /* 0x00005400060677ac */ /* 0x000ee20008000800 */
[----:B------:R-:W-:-:S05]  /*0f00*/  CS2R.32 R55, SR_CgaSize ;  /* 0x0000000000377805 */ /* 0x000fca0000008a00 */
[----:B------:R-:W-:-:S05]  /*0f10*/  IMAD R55, R55, -0xa0, RZ ;  /* 0xffffff6037377824 */ /* 0x000fca00078e02ff */
[----:B------:R-:W-:-:S14]  /*0f20*/  R2UR UR7, R55 ;  /* 0x00000000370772ca */ /* 0x000fdc00000e0000 */
[----:B------:R-:W3:Y:S01]  /*0f30*/  LDCU UR7, c[0x0][UR7+0x2a4] ;  /* 0x00005480070777ac */ /* 0x000ee20008000800 */
[----:B------:R-:W-:Y:S01]  /*0f40*/  USHF.L.U32 UR23, UR54, 0x9, URZ ;  /* 0x0000000936177899 */ /* 0x000fe200080006ff */
[----:B------:R-:W3:Y:S01]  /*0f50*/  LDCU UR19, c[0x0][0xb24] ;  /* 0x00016480ff1377ac */ /* 0x000ee20008000800 */
[----:B------:R-:W3:Y:S01]  /*0f60*/  LDCU UR42, c[0x0][0xb24] ;  /* 0x00016480ff2a77ac */ /* 0x000ee20008000800 */
[----:B-1----:R-:W-:Y:S01]  /*0f70*/  I2FP.F32.U32 R3, UR26 ;  /* 0x0000001a00037c45 */ /* 0x002fe20008201000 */
[----:B------:R-:W1:Y:S04]  /*0f80*/  LDCU UR22, c[0x0][0xb30] ;  /* 0x00016600ff1677ac */ /* 0x000e680008000800 */
[----:B--2---:R-:W-:Y:S01]  /*0f90*/  FMUL R3, R3, UR5 ;  /* 0x0000000503037c20 */ /* 0x004fe20008400000 */
[----:B------:R-:W-:Y:S01]  /*0fa0*/  ULOP3.LUT UR23, UR23, 0x600, URZ, 0xc0, !UPT ;  /* 0x0000060017177892 */ /* 0x000fe2000f8ec0ff */
[----:B----4-:R-:W-:-:S04]  /*0fb0*/  I2FP.F32.U32 R2, UR27 ;  /* 0x0000001b00027c45 */ /* 0x010fc80008201000 */
[----:B------:R-:W2:Y:S01]  /*0fc0*/  F2I.U32.TRUNC.NTZ R3, R3 ;  /* 0x0000000300037305 */ /* 0x000ea2000020f000 */
[----:B---3--:R-:W-:-:S07]  /*0fd0*/  FMUL R2, R2, UR4 ;  /* 0x0000000402027c20 */ /* 0x008fce0008400000 */
[----:B------:R-:W3:Y:S01]  /*0fe0*/  F2I.U32.TRUNC.NTZ R2, R2 ;  /* 0x0000000200027305 */ /* 0x000ee2000020f000 */
[----:B--2---:R-:W-:Y:S02]  /*0ff0*/  R2UR UR5, R3 ;  /* 0x00000000030572ca */ /* 0x004fe400000e0000 */
[----:B---3--:R-:W-:Y:S02]  /*1000*/  R2UR UR4, R2 ;  /* 0x00000000020472ca */ /* 0x008fe400000e0000 */
[----:B------:R-:W-:-:S09]  /*1010*/  PRMT R2, RZ, 0x7610, R2 ;  /* 0x00007610ff027816 */ /* 0x000fd20000000002 */
[----:B------:R-:W-:-:S04]  /*1020*/  UIADD3 UR5, UPT, UPT, -UR5, URZ, URZ ;  /* 0x000000ff05057290 */ /* 0x000fc8000fffe1ff */
[----:B------:R-:W-:Y:S02]  /*1030*/  UIMAD UR5, UR6, UR5, UR26 ;  /* 0x00000005060572a4 */ /* 0x000fe4000f8e021a */
[----:B------:R-:W-:-:S04]  /*1040*/  UIADD3 UR4, UPT, UPT, -UR4, URZ, URZ ;  /* 0x000000ff04047290 */ /* 0x000fc8000fffe1ff */
[----:B------:R-:W-:Y:S01]  /*1050*/  IMAD.U32 R55, RZ, RZ, UR5 ;  /* 0x00000005ff377e24 */ /* 0x000fe2000f8e00ff */
[----:B------:R-:W-:-:S06]  /*1060*/  UIMAD UR4, UR7, UR4, UR27 ;  /* 0x00000004070472a4 */ /* 0x000fcc000f8e021b */
[----:B------:R-:W-:Y:S01]  /*1070*/  IMAD.U32 R54, RZ, RZ, UR4 ;  /* 0x00000004ff367e24 */ /* 0x000fe2000f8e00ff */
[----:B-1----:R-:W-:Y:S06]  /*1080*/  BRA.U UP4, `(.L_x_17) ;  /* 0x0000000104487547 */ /* 0x002fec000b800000 */
[----:B------:R-:W-:Y:S02]  /*1090*/  R2UR UR4, R54 ;  /* 0x00000000360472ca */ /* 0x000fe400000e0000 */
[----:B------:R-:W-:-:S11]  /*10a0*/  R2UR UR8, R55 ;  /* 0x00000000370872ca */ /* 0x000fd600000e0000 */
[----:B------:R-:W-:Y:S02]  /*10b0*/  UISETP.NE.AND UP0, UPT, UR4, URZ, UPT ;  /* 0x000000ff0400728c */ /* 0x000fe4000bf05270 */
[----:B------:R-:W-:Y:S02]  /*10c0*/  UISETP.NE.AND UP2, UPT, UR8, 0x1, UPT ;  /* 0x000000010800788c */ /* 0x000fe4000bf45270 */
[----:B------:R-:W-:-:S04]  /*10d0*/  UISETP.EQ.OR UP0, UPT, UR8, URZ, !UP0 ;  /* 0x000000ff0800728c */ /* 0x000fc8000c702670 */
[----:B------:R-:W-:Y:S02]  /*10e0*/  USEL UR7, URZ, 0x1, !UP0 ;  /* 0x00000001ff077887 */ /* 0x000fe4000c000000 */
[----:B------:R-:W-:-:S04]  /*10f0*/  UISETP.NE.AND UP0, UPT, UR4, URZ, UPT ;  /* 0x000000ff0400728c */ /* 0x000fc8000bf05270 */
[----:B------:R-:W-:-:S04]  /*1100*/  USEL UR4, URZ, 0x2, UP0 ;  /* 0x00000002ff047887 */ /* 0x000fc80008000000 */
[----:B------:R-:W-:Y:S02]  /*1110*/  USEL UR6, UR4, 0x2, UP2 ;  /* 0x0000000204067887 */ /* 0x000fe40009000000 */
[----:B------:R-:W-:Y:S02]  /*1120*/  USEL UR4, URZ, 0x4, UP0 ;  /* 0x00000004ff047887 */ /* 0x000fe40008000000 */
[----:B------:R-:W-:-:S04]  /*1130*/  UISETP.NE.AND UP2, UPT, UR8, 0x2, UPT ;  /* 0x000000020800788c */ /* 0x000fc8000bf45270 */
[----:B------:R-:W-:Y:S02]  /*1140*/  USEL UR5, UR4, 0x4, UP2 ;  /* 0x0000000404057887 */ /* 0x000fe40009000000 */
[----:B------:R-:W-:Y:S02]  /*1150*/  USEL UR4, URZ, 0x8, UP0 ;  /* 0x00000008ff047887 */ /* 0x000fe40008000000 */
[----:B------:R-:W-:Y:S02]  /*1160*/  UISETP.NE.AND UP0, UPT, UR8, 0x3, UPT ;  /* 0x000000030800788c */ /* 0x000fe4000bf05270 */
[----:B------:R-:W-:Y:S02]  /*1170*/  UIADD3 UR5, UPT, UPT, UR5, UR6, UR7 ;  /* 0x0000000605057290 */ /* 0x000fe4000fffe007 */
[----:B------:R-:W-:-:S04]  /*1180*/  USEL UR4, UR4, 0x8, UP0 ;  /* 0x0000000804047887 */ /* 0x000fc80008000000 */
[----:B------:R-:W-:-:S06]  /*1190*/  UIADD3 UR4, UPT, UPT, UR5, UR4, URZ ;  /* 0x0000000405047290 */ /* 0x000fcc000fffe0ff */
[----:B------:R-:W-:-:S07]  /*11a0*/  IMAD.U32 R2, RZ, RZ, UR4 ;  /* 0x00000004ff027e24 */ /* 0x000fce000f8e00ff */
.L_x_17:
[----:B------:R-:W1:Y:S01]  /*11b0*/  S2UR UR36, SR_CTAID.Z ;  /* 0x00000000002479c3 */ /* 0x000e620000002700 */
[----:B------:R-:W-:-:S09]  /*11c0*/  UISETP.GE.AND UP0, UPT, UR19, 0x1, UPT ;  /* 0x000000011300788c */ /* 0x000fd2000bf06270 */
[----:B------:R-:W-:Y:S05]  /*11d0*/  BRA.U !UP0, `(.L_x_18) ;  /* 0x0000000108d07547 */ /* 0x000fea000b800000 */
[----:B------:R-:W2:Y:S01]  /*11e0*/  LDCU UR20, c[0x0][0xb0c] ;  /* 0x00016180ff1477ac */ /* 0x000ea20008000800 */
[----:B------:R-:W3:Y:S01]  /*11f0*/  LDCU.128 UR12, c[0x0][0xb10] ;  /* 0x00016200ff0c77ac */ /* 0x000ee20008000c00 */
[----:B------:R-:W4:Y:S01]  /*1200*/  LDCU UR6, c[0x0][0x370] ;  /* 0x00006e00ff0677ac */ /* 0x000f220008000800 */
[----:B------:R-:W1:Y:S01]  /*1210*/  LDCU UR7, c[0x0][0x374] ;  /* 0x00006e80ff0777ac */ /* 0x000e620008000800 */
[----:B------:R-:W1:Y:S01]  /*1220*/  LDCU UR21, c[0x0][0xb20] ;  /* 0x00016400ff1577ac */ /* 0x000e620008000800 */
[----:B--2---:R-:W-:Y:S02]  /*1230*/  UISETP.NE.AND UP0, UPT, UR20, 0x1, UPT ;  /* 0x000000011400788c */ /* 0x004fe4000bf05270 */
[----:B---3--:R-:W-:Y:S01]  /*1240*/  UIMAD.WIDE.U32 UR4, UR26, UR12, URZ ;  /* 0x0000000c1a0472a5 */ /* 0x008fe2000f8e00ff */
[----:B------:R-:W2:Y:S01]  /*1250*/  LDCU.64 UR8, c[0x0][0xb28] ;  /* 0x00016500ff0877ac */ /* 0x000ea20008000a00 */
[----:B----4-:R-:W-:Y:S02]  /*1260*/  UIMAD.WIDE.U32 UR10, UR6, UR12, URZ ;  /* 0x0000000c060a72a5 */ /* 0x010fe4000f8e00ff */
[----:B------:R-:W-:-:S02]  /*1270*/  USHF.R.U32.HI UR5, URZ, UR13, UR5 ;  /* 0x0000000dff057299 */ /* 0x000fc40008011605 */
[----:B------:R-:W-:Y:S02]  /*1280*/  UISETP.NE.AND UP2, UPT, UR19, 0x1, UPT ;  /* 0x000000011300788c */ /* 0x000fe4000bf45270 */
[----:B------:R-:W-:Y:S01]  /*1290*/  USEL UR5, UR26, UR5, !UP0 ;  /* 0x000000051a057287 */ /* 0x000fe2000c000000 */
[----:B------:R-:W-:Y:S01]  /*12a0*/  UMOV UR10, UR11 ;  /* 0x0000000b000a7c82 */ /* 0x000fe20008000000 */
[----:B------:R-:W-:Y:S02]  /*12b0*/  UIMAD.WIDE.U32 UR16, UR27, UR15, URZ ;  /* 0x0000000f1b1072a5 */ /* 0x000fe4000f8e00ff */
[----:B------:R-:W-:Y:S02]  /*12c0*/  @UP0 USHF.R.U32.HI UR6, URZ, UR13, UR10 ;  /* 0x0000000dff060299 */ /* 0x000fe4000801160a */
[----:B------:R-:W-:Y:S02]  /*12d0*/  UISETP.NE.AND UP0, UPT, UR14, 0x1, UPT ;  /* 0x000000010e00788c */ /* 0x000fe4000bf05270 */
[----:B-1----:R-:W-:-:S02]  /*12e0*/  UIMAD.WIDE.U32 UR10, UR7, UR15, URZ ;  /* 0x0000000f070a72a5 */ /* 0x002fc4000f8e00ff */
[----:B--2---:R-:W-:Y:S01]  /*12f0*/  UIMAD.WIDE.U32 UR12, UR6, UR8, URZ ;  /* 0x00000008060c72a5 */ /* 0x004fe2000f8e00ff */
[----:B------:R-:W-:Y:S02]  /*1300*/  UMOV UR4, UR17 ;  /* 0x0000001100047c82 */ /* 0x000fe40008000000 */
[----:B------:R-:W-:Y:S02]  /*1310*/  USHF.R.U32.HI UR4, URZ, UR21, UR4 ;  /* 0x00000015ff047299 */ /* 0x000fe40008011604 */
[----:B------:R-:W-:Y:S02]  /*1320*/  UMOV UR10, UR11 ;  /* 0x0000000b000a7c82 */ /* 0x000fe40008000000 */
[----:B------:R-:W-:Y:S01]  /*1330*/  UMOV UR12, UR13 ;  /* 0x0000000d000c7c82 */ /* 0x000fe20008000000 */
[----:B------:R-:W-:Y:S02]  /*1340*/  @UP0 USHF.R.U32.HI UR7, URZ, UR21, UR10 ;  /* 0x00000015ff070299 */ /* 0x000fe4000801160a */
[----:B------:R-:W-:-:S02]  /*1350*/  USEL UR4, UR27, UR4, !UP0 ;  /* 0x000000041b047287 */ /* 0x000fc4000c000000 */
[----:B------:R-:W-:Y:S02]  /*1360*/  UIMAD.WIDE.U32 UR10, UR7, UR8, URZ ;  /* 0x00000008070a72a5 */ /* 0x000fe4000f8e00ff */
[----:B------:R-:W-:Y:S02]  /*1370*/  @UP2 USHF.R.U32.HI UR6, URZ, UR9, UR12 ;  /* 0x00000009ff062299 */ /* 0x000fe4000801160c */
[----:B------:R-:W-:-:S03]  /*1380*/  UIMAD.WIDE.U32 UR12, UR4, UR8, URZ ;  /* 0x00000008040c72a5 */ /* 0x000fc6000f8e00ff */
[----:B------:R-:W-:Y:S02]  /*1390*/  UMOV UR10, UR11 ;  /* 0x0000000b000a7c82 */ /* 0x000fe40008000000 */
[----:B------:R-:W-:Y:S02]  /*13a0*/  @UP2 USHF.R.U32.HI UR7, URZ, UR9, UR10 ;  /* 0x00000009ff072299 */ /* 0x000fe4000801160a */
[----:B------:R-:W-:Y:S02]  /*13b0*/  UIMAD UR10, UR6, UR19, URZ ;  /* 0x00000013060a72a4 */ /* 0x000fe4000f8e02ff */
[----:B------:R-:W-:-:S04]  /*13c0*/  UIMAD UR7, UR7, UR19, URZ ;  /* 0x00000013070772a4 */ /* 0x000fc8000f8e02ff */
[----:B------:R-:W-:-:S03]  /*13d0*/  UISETP.GE.AND UP0, UPT, UR4, UR7, UPT ;  /* 0x000000070400728c */ /* 0x000fc6000bf06270 */
[----:B------:R-:W-:Y:S01]  /*13e0*/  UMOV UR7, UR13 ;  /* 0x0000000d00077c82 */ /* 0x000fe20008000000 */
[----:B------:R-:W-:Y:S02]  /*13f0*/  UISETP.GE.OR UP0, UPT, UR5, UR10, UP0 ;  /* 0x0000000a0500728c */ /* 0x000fe40008706670 */
[----:B------:R-:W-:Y:S02]  /*1400*/  UIMAD.WIDE.U32 UR10, UR5, UR8, URZ ;  /* 0x00000008050a72a5 */ /* 0x000fe4000f8e00ff */
[----:B------:R-:W-:Y:S02]  /*1410*/  USHF.R.U32.HI UR7, URZ, UR9, UR7 ;  /* 0x00000009ff077299 */ /* 0x000fe40008011607 */
[----:B------:R-:W-:Y:S02]  /*1420*/  UIADD3 UR10, UPT, UPT, -UR4, URZ, URZ ;  /* 0x000000ff040a7290 */ /* 0x000fe4000fffe1ff */
[----:B------:R-:W-:Y:S02]  /*1430*/  USEL UR7, UR4, UR7, !UP2 ;  /* 0x0000000704077287 */ /* 0x000fe4000d000000 */
[----:B------:R-:W-:Y:S01]  /*1440*/  UIMAD UR10, UR14, UR10, UR27 ;  /* 0x0000000a0e0a72a4 */ /* 0x000fe2000f8e021b */
[----:B------:R-:W-:Y:S01]  /*1450*/  @!UP0 UMOV UR8, UR11 ;  /* 0x0000000b00088c82 */ /* 0x000fe20008000000 */
[----:B------:R-:W-:-:S02]  /*1460*/  UIADD3 UR11, UPT, UPT, -UR5, URZ, URZ ;  /* 0x000000ff050b7290 */ /* 0x000fc4000fffe1ff */
[----:B------:R-:W-:Y:S02]  /*1470*/  @!UP0 USHF.R.U32.HI UR8, URZ, UR9, UR8 ;  /* 0x00000009ff088299 */ /* 0x000fe40008011608 */
[----:B------:R-:W-:Y:S02]  /*1480*/  UIADD3 UR9, UPT, UPT, -UR7, URZ, URZ ;  /* 0x000000ff07097290 */ /* 0x000fe4000fffe1ff */
[----:B------:R-:W-:Y:S02]  /*1490*/  @!UP0 USEL UR8, UR5, UR8, !UP2 ;  /* 0x0000000805088287 */ /* 0x000fe4000d000000 */
[----:B------:R-:W-:Y:S02]  /*14a0*/  UIMAD UR9, UR19, UR9, UR4 ;  /* 0x00000009130972a4 */ /* 0x000fe4000f8e0204 */
[----:B------:R-:W-:Y:S02]  /*14b0*/  @!UP0 UIADD3 UR7, UPT, UPT, UR7, -UR8, URZ ;  /* 0x8000000807078290 */ /* 0x000fe4000fffe0ff */
[----:B------:R-:W-:-:S02]  /*14c0*/  @!UP0 UIMAD UR6, UR9, UR6, UR8 ;  /* 0x00000006090682a4 */ /* 0x000fc4000f8e0208 */
[----:B------:R-:W-:Y:S02]  /*14d0*/  @!UP0 UIMAD UR4, UR7, UR19, UR5 ;  /* 0x00000013070482a4 */ /* 0x000fe4000f8e0205 */
[----:B------:R-:W-:Y:S02]  /*14e0*/  UIMAD UR26, UR20, UR11, UR26 ;  /* 0x0000000b141a72a4 */ /* 0x000fe4000f8e021a */
[----:B------:R-:W-:Y:S01]  /*14f0*/  UIMAD UR27, UR4, UR14, UR10 ;  /* 0x0000000e041b72a4 */ /* 0x000fe2000f8e020a */
[----:B------:R-:W-:Y:S02]  /*1500*/  @!UP0 UMOV UR5, UR6 ;  /* 0x0000000600058c82 */ /* 0x000fe40008000000 */
[----:B------:R-:W-:-:S12]  /*1510*/  UIMAD UR26, UR5, UR20, UR26 ;  /* 0x00000014051a72a4 */ /* 0x000fd8000f8e021a */
.L_x_18:
[----:B------:R-:W-:-:S09]  /*1520*/  UISETP.NE.AND UP0, UPT, UR22, 0x1, UPT ;  /* 0x000000011600788c */ /* 0x000fd2000bf05270 */
[----:B------:R-:W-:Y:S05]  /*1530*/  BRA.U UP0, `(.L_x_19) ;  /* 0x0000000100407547 */ /* 0x000fea000b800000 */
[----:B------:R-:W2:Y:S01]  /*1540*/  LDCU.128 UR8, c[0x0][0xb10] ;  /* 0x00016200ff0877ac */ /* 0x000ea20008000c00 */
[----:B------:R-:W3:Y:S01]  /*1550*/  LDCU UR12, c[0x0][0xb0c] ;  /* 0x00016180ff0c77ac */ /* 0x000ee20008000800 */
[----:B------:R-:W4:Y:S01]  /*1560*/  LDCU UR13, c[0x0][0xb20] ;  /* 0x00016400ff0d77ac */ /* 0x000f220008000800 */
[----:B--2---:R-:W-:Y:S02]  /*1570*/  UIMAD.WIDE.U32 UR4, UR26, UR8, URZ ;  /* 0x000000081a0472a5 */ /* 0x004fe4000f8e00ff */
[----:B------:R-:W-:Y:S02]  /*1580*/  UIMAD.WIDE.U32 UR6, UR27, UR11, URZ ;  /* 0x0000000b1b0672a5 */ /* 0x000fe4000f8e00ff */
[----:B---3--:R-:W-:Y:S02]  /*1590*/  UISETP.NE.AND UP0, UPT, UR12, 0x1, UPT ;  /* 0x000000010c00788c */ /* 0x008fe4000bf05270 */
[----:B------:R-:W-:-:S03]  /*15a0*/  USHF.R.U32.HI UR5, URZ, UR9, UR5 ;  /* 0x00000009ff057299 */ /* 0x000fc60008011605 */
[----:B------:R-:W-:Y:S01]  /*15b0*/  UMOV UR4, UR7 ;  /* 0x0000000700047c82 */ /* 0x000fe20008000000 */
[----:B------:R-:W-:Y:S02]  /*15c0*/  USEL UR5, UR26, UR5, !UP0 ;  /* 0x000000051a057287 */ /* 0x000fe4000c000000 */
[----:B------:R-:W-:Y:S02]  /*15d0*/  UISETP.NE.AND UP0, UPT, UR10, 0x1, UPT ;  /* 0x000000010a00788c */ /* 0x000fe4000bf05270 */
[----:B----4-:R-:W-:-:S04]  /*15e0*/  USHF.R.U32.HI UR4, URZ, UR13, UR4 ;  /* 0x0000000dff047299 */ /* 0x010fc80008011604 */
[----:B------:R-:W-:-:S04]  /*15f0*/  USEL UR4, UR27, UR4, !UP0 ;  /* 0x000000041b047287 */ /* 0x000fc8000c000000 */
[----:B------:R-:W-:Y:S02]  /*1600*/  UIADD3 UR6, UPT, UPT, UR5, -UR4, URZ ;  /* 0x8000000405067290 */ /* 0x000fe4000fffe0ff */
[----:B------:R-:W-:Y:S02]  /*1610*/  UIADD3 UR4, UPT, UPT, -UR5, UR4, URZ ;  /* 0x0000000405047290 */ /* 0x000fe4000fffe1ff */
[----:B------:R-:W-:Y:S02]  /*1620*/  UIMAD UR27, UR6, UR10, UR27 ;  /* 0x0000000a061b72a4 */ /* 0x000fe4000f8e021b */
[----:B------:R-:W-:-:S12]  /*1630*/  UIMAD UR26, UR4, UR12, UR26 ;  /* 0x0000000c041a72a4 */ /* 0x000fd8000f8e021a */
.L_x_19:
[----:B------:R-:W-:Y:S01]  /*1640*/  UISETP.NE.AND UP0, UPT, UR18, 0x2, UPT ;  /* 0x000000021200788c */ /* 0x000fe2000bf05270 */
[----:B------:R-:W-:Y:S09]  /*1650*/  BRA.U !UP6, `(.L_x_20) ;  /* 0x000000010e0c7547 */ /* 0x000ff2000b800000 */
[----:B------:R-:W-:Y:S01]  /*1660*/  UCGABAR_WAIT ;  /* 0x0000000000007dc7 */ /* 0x000fe20008000000 */
[----:B------:R-:W-:Y:S01]  /*1670*/  CCTL.IVALL ;  /* 0x00000000ff00798f */ /* 0x000fe20002000000 */
[----:B------:R-:W-:Y:S05]  /*1680*/  BRA `(.L_x_21) ;  /* 0x0000000000047947 */ /* 0x000fea0003800000 */
.L_x_20:
[----:B------:R-:W-:Y:S06]  /*1690*/  BAR.SYNC.DEFER_BLOCKING 0x0 ;  /* 0x0000000000007b1d */ /* 0x000fec0000010000 */
.L_x_21:
[----:B------:R-:W-:Y:S05]  /*16a0*/  BRA.U UP0, `(.L_x_22) ;  /* 0x0000001500707547 */ /* 0x000fea000b800000 */
[----:B------:R-:W2:Y:S01]  /*16b0*/  LDCU UR6, c[0x0][0x38c] ;  /* 0x00007180ff0677ac */ /* 0x000ea20008000800 */
[----:B------:R-:W-:Y:S01]  /*16c0*/  PLOP3.LUT P1, PT, PT, PT, UP3, 0x80, 0x8 ;  /* 0x000000000008781c */ /* 0x000fe20003f2f038 */
[----:B------:R-:W-:Y:S01]  /*16d0*/  IMAD.MOV.U32 R12, RZ, RZ, 0x1 ;  /* 0x00000001ff0c7424 */ /* 0x000fe200078e00ff */
[----:B------:R-:W-:Y:S01]  /*16e0*/  ISETP.EQ.OR P2, PT, R0, RZ, P3 ;  /* 0x000000ff0000720c */ /* 0x000fe20001f42670 */
[----:B------:R-:W-:Y:S01]  /*16f0*/  UISETP.NE.AND UP1, UPT, UR18, URZ, UPT ;  /* 0x000000ff1200728c */ /* 0x000fe2000bf25270 */
[----:B------:R-:W-:Y:S01]  /*1700*/  PLOP3.LUT P1, PT, P1, PT, PT, 0x8, 0x80 ;  /* 0x000000000080781c */ /* 0x000fe20000f2e170 */
[----:B------:R-:W-:Y:S01]  /*1710*/  USEL UR29, URZ, 0x1, UP5 ;  /* 0x00000001ff1d7887 */ /* 0x000fe2000a800000 */
[----:B------:R-:W-:Y:S01]  /*1720*/  CS2R R10, SRZ ;  /* 0x00000000000a7805 */ /* 0x000fe2000001ff00 */
[----:B------:R-:W-:Y:S01]  /*1730*/  IMAD.MOV.U32 R9, RZ, RZ, RZ ;  /* 0x000000ffff097224 */ /* 0x000fe200078e00ff */
[----:B------:R-:W3:Y:S01]  /*1740*/  LDCU UR44, c[0x0][0x370] ;  /* 0x00006e00ff2c77ac */ /* 0x000ee20008000800 */
[----:B------:R-:W-:Y:S01]  /*1750*/  IMAD.MOV.U32 R8, RZ, RZ, 0x1 ;  /* 0x00000001ff087424 */ /* 0x000fe200078e00ff */
[----:B------:R-:W4:Y:S01]  /*1760*/  LDCU.64 UR38, c[0x0][0x348] ;  /* 0x00006900ff2677ac */ /* 0x000f220008000a00 */
[----:B------:R-:W-:-:S02]  /*1770*/  USHF.R.U32.HI UR48, URZ, 0x5, UR23 ;  /* 0x00000005ff307899 */ /* 0x000fc40008011617 */
[----:B--2---:R-:W-:Y:S02]  /*1780*/  UIADD3 UR5, UPT, UPT, UR6, 0x3f, URZ ;  /* 0x0000003f06057890 */ /* 0x004fe4000fffe0ff */
[----:B------:R-:W-:Y:S02]  /*1790*/  UIADD3 UR49, UPT, UPT, UR6, 0x7e, URZ ;  /* 0x0000007e06317890 */ /* 0x000fe4000fffe0ff */
[----:B------:R-:W-:Y:S01]  /*17a0*/  USHF.R.S32.HI UR4, URZ, 0x1f, UR5 ;  /* 0x0000001fff047899 */ /* 0x000fe20008011405 */
[----:B------:R-:W2:Y:S03]  /*17b0*/  LDCU UR43, c[0x0][0x374] ;  /* 0x00006e80ff2b77ac */ /* 0x000ea60008000800 */
[----:B------:R-:W-:Y:S02]  /*17c0*/  ULEA.HI UR4, UR4, UR5, URZ, 0x6 ;  /* 0x0000000504047291 */ /* 0x000fe4000f8f30ff */
[----:B------:R-:W-:-:S02]  /*17d0*/  USEL UR29, UR29, 0x2, UP1 ;  /* 0x000000021d1d7887 */ /* 0x000fc40008800000 */
[----:B------:R-:W-:Y:S02]  /*17e0*/  USHF.R.S32.HI UR46, URZ, 0x6, UR4 ;  /* 0x00000006ff2e7899 */ /* 0x000fe40008011404 */
[----:B------:R-:W-:Y:S02]  /*17f0*/  UIADD3 UR4, UPT, UPT, UR6, -0x1, URZ ;  /* 0xffffffff06047890 */ /* 0x000fe4000fffe0ff */
[----:B------:R-:W-:Y:S02]  /*1800*/  UISETP.LT.U32.AND UP0, UPT, UR46, 0x6, UPT ;  /* 0x000000062e00788c */ /* 0x000fe4000bf01070 */
[----:B------:R-:W-:Y:S02]  /*1810*/  UISETP.GE.U32.AND UP2, UPT, UR4, -0x7f, UPT ;  /* 0xffffff810400788c */ /* 0x000fe4000bf46070 */
[----:B------:R-:W-:Y:S01]  /*1820*/  USEL UR45, UR46, 0x6, UP0 ;  /* 0x000000062e2d7887 */ /* 0x000fe20008000000 */
[----:B------:R-:W-:-:S03]  /*1830*/  UMOV UR21, URZ ;  /* 0x000000ff00157c82 */ /* 0x000fc60008000000 */
[----:B------:R-:W-:Y:S02]  /*1840*/  UIADD3 UR22, UPT, UPT, UR45, -0x1, URZ ;  /* 0xffffffff2d167890 */ /* 0x000fe4000fffe0ff */
[----:B------:R-:W-:-:S03]  /*1850*/  UIADD3 UR47, UPT, UPT, UR46, -UR45, URZ ;  /* 0x8000002d2e2f7290 */ /* 0x000fc6000fffe0ff */
[----:B------:R-:W-:-:S04]  /*1860*/  @UP2 UIADD3 UR22, UPT, UPT, UR45, URZ, URZ ;  /* 0x000000ff2d162290 */ /* 0x000fc8000fffe0ff */
[----:B--234-:R-:W-:-:S12]  /*1870*/  UIADD3 UR22, UPT, UPT, UR22, 0x1, URZ ;  /* 0x0000000116167890 */ /* 0x01cfd8000fffe0ff */
.L_x_42:
[----:B------:R-:W-:Y:S01]  /*1880*/  UISETP.NE.AND UP0, UPT, UR54, URZ, UPT ;  /* 0x000000ff3600728c */ /* 0x000fe2000bf05270 */
[----:B------:R-:W2:Y:S08]  /*1890*/  S2UR UR54, SR_CgaCtaId ;  /* 0x00000000003679c3 */ /* 0x000eb00000008800 */
[----:B------:R-:W-:Y:S05]  /*18a0*/  BRA.U UP0, `(.L_x_23) ;  /* 0x0000000100347547 */ /* 0x000fea000b800000 */
[----:B------:R-:W3:Y:S01]  /*18b0*/  S2R R0, SR_CgaCtaId ;  /* 0x0000000000007919 */ /* 0x000ee20000008800 */
[----:B------:R-:W-:-:S04]  /*18c0*/  MOV R2, 0x400 ;  /* 0x0000040000027802 */ /* 0x000fc80000000f00 */
[----:B---3--:R-:W-:Y:S02]  /*18d0*/  LEA R0, R0, R2, 0x18 ;  /* 0x0000000200007211 */ /* 0x008fe400078ec0ff */
[----:B------:R-:W-:-:S03]  /*18e0*/  SHF.L.U32 R2, R8, 0x1f, RZ ;  /* 0x0000001f08027819 */ /* 0x000fc600000006ff */
[----:B------:R-:W-:-:S04]  /*18f0*/  IMAD R0, R9, 0x8, R0 ;  /* 0x0000000809007824 */ /* 0x000fc800078e0200 */
[----:B------:R-:W3:Y:S02]  /*1900*/  SYNCS.PHASECHK.TRANS64.TRYWAIT P0, [R0+URZ+0x110], R2 ;  /* 0x00011002000075a7 */ /* 0x000ee400080011ff */
[----:B---3--:R-:W-:Y:S05]  /*1910*/  @!P0 BRA `(.L_x_24) ;  /* 0x00000060001c8947 */ /* 0x008fea0003800000 */
.L_x_124:
[----:B------:R-:W-:Y:S01]  /*1920*/  VIADD R9, R9, 0x1 ;  /* 0x0000000109097836 */ /* 0x000fe20000000000 */
[----:B------:R3:W-:Y:S04]  /*1930*/  SYNCS.ARRIVE.TRANS64.A1T0 RZ, [R0+URZ+0x100], RZ ;  /* 0x000100ff00ff79a7 */ /* 0x0007e800081000ff */
[----:B------:R-:W-:-:S04]  /*1940*/  ISETP.NE.AND P0, PT, R9, 0x2, PT ;  /* 0x000000020900780c */ /* 0x000fc80003f05270 */
[----:B------:R-:W-:Y:S02]  /*1950*/  SEL R9, R9, RZ, P0 ;  /* 0x000000ff09097207 */ /* 0x000fe40000000000 */
[----:B---3--:R-:W-:-:S04]  /*1960*/  SEL R0, RZ, 0x1, P0 ;  /* 0x00000001ff007807 */ /* 0x008fc80000000000 */
[----:B------:R-:W-:-:S07]  /*1970*/  LOP3.LUT R8, R8, R0, RZ, 0x3c, !PT ;  /* 0x0000000008087212 */ /* 0x000fce00078e3cff */
.L_x_23:
[----:B------:R-:W-:Y:S01]  /*1980*/  UMOV UR13, 0x400 ;  /* 0x00000400000d7882 */ /* 0x000fe20000000000 */
[----:B------:R-:W-:Y:S01]  /*1990*/  SHF.L.U32 R0, R12, 0x1f, RZ ;  /* 0x0000001f0c007819 */ /* 0x000fe200000006ff */
[----:B--2---:R-:W-:Y:S02]  /*19a0*/  ULEA UR13, UR54, UR13, 0x18 ;  /* 0x0000000d360d7291 */ /* 0x004fe4000f8ec0ff */
[----:B------:R-:W-:Y:S02]  /*19b0*/  UISETP.GE.U32.AND UP0, UPT, UR49, 0x7f, UPT ;  /* 0x0000007f3100788c */ /* 0x000fe4000bf06070 */
[----:B------:R-:W-:Y:S02]  /*19c0*/  ULEA UR4, UR21, UR13, 0x3 ;  /* 0x0000000d15047291 */ /* 0x000fe4000f8e18ff */
[----:B------:R-:W-:Y:S02]  /*19d0*/  USHF.L.U32 UR35, UR26, 0x6, URZ ;  /* 0x000000061a237899 */ /* 0x000fe400080006ff */
[----:B------:R-:W-:Y:S01]  /*19e0*/  ULEA UR19, UR27, UR48, 0x6 ;  /* 0x000000301b137291 */ /* 0x000fe2000f8e30ff */
[----:B------:R-:W-:-:S04]  /*19f0*/  UMOV UR14, URZ ;  /* 0x000000ff000e7c82 */ /* 0x000fc80008000000 */
[----:B------:R2:W3:Y:S01]  /*1a00*/  SYNCS.PHASECHK.TRANS64.TRYWAIT P0, [UR4+0x30], R0 ;  /* 0x00003000ff0075a7 */ /* 0x0004e20008001104 */
[----:B------:R-:W-:Y:S06]  /*1a10*/  BRA.U !UP0, `(.L_x_25) ;  /* 0x0000000108f07547 */ /* 0x000fec000b800000 */
[----:B------:R-:W-:Y:S01]  /*1a20*/  UMOV UR15, URZ ;  /* 0x000000ff000f7c82 */ /* 0x000fe20008000000 */
[----:B------:R-:W-:-:S05]  /*1a30*/  UMOV UR4, UR21 ;  /* 0x0000001500047c82 */ /* 0x000fca0008000000 */
.L_x_31:
[----:B------:R-:W-:Y:S01]  /*1a40*/  ULEA UR33, UR4, UR13, 0x3 ;  /* 0x0000000d04217291 */ /* 0x000fe2000f8e18ff */
[----:B---3--:R-:W-:Y:S01]  /*1a50*/  @!P3 MOV R2, 0x8000 ;  /* 0x000080000002b802 */ /* 0x008fe20000000f00 */
[----:B-1-3--:R-:W-:Y:S10]  /*1a60*/  @P0 BRA `(.L_x_26) ;  /* 0x00000000000c0947 */ /* 0x00aff40003800000 */
[----:B------:R-:W-:-:S04]  /*1a70*/  SHF.L.U32 R3, R12, 0x1f, RZ ;  /* 0x0000001f0c037819 */ /* 0x000fc800000006ff */
[----:B------:R-:W3:Y:S02]  /*1a80*/  SYNCS.PHASECHK.TRANS64.TRYWAIT P0, [UR33+0x30], R3 ;  /* 0x00003003ff0075a7 */ /* 0x000ee40008001121 */
[----:B---3--:R-:W-:Y:S05]  /*1a90*/  @!P0 BRA `(.L_x_27) ;  /* 0x0000005c00d08947 */ /* 0x008fea0003800000 */
.L_x_26:
[----:B------:R3:W-:Y:S01]  /*1aa0*/  @!P3 SYNCS.ARRIVE.TRANS64 RZ, [UR33], R2 ;  /* 0x00000002ffffb9a7 */ /* 0x0007e20008000021 */
[----:B------:R-:W-:-:S04]  /*1ab0*/  ULOP3.LUT UR5, UR29, 0x2, URZ, 0xfc, !UPT ;  /* 0x000000021d057892 */ /* 0x000fc8000f8efcff */
[----:B------:R-:W-:-:S09]  /*1ac0*/  UISETP.NE.AND UP0, UPT, UR5, 0x2, UPT ;  /* 0x000000020500788c */ /* 0x000fd2000bf05270 */
[----:B------:R-:W-:Y:S05]  /*1ad0*/  BRA.U UP0, `(.L_x_28) ;  /* 0x0000000100047547 */ /* 0x000fea000b800000 */
[----:B-1----:R-:W-:Y:S05]  /*1ae0*/  BPT.TRAP 0x1 ;  /* 0x000000040000795c */ /* 0x002fea0000300000 */
.L_x_28:
[----:B------:R-:W-:Y:S04]  /*1af0*/  BSSY.RECONVERGENT B0, `(.L_x_29) ;  /* 0x0000003000007945 */ /* 0x000fe80003800200 */
[----:B------:R-:W-:Y:S05]  /*1b00*/  @P2 BRA `(.L_x_30) ;  /* 0x0000000000042947 */ /* 0x000fea0003800000 */
[----:B-1----:R-:W-:Y:S05]  /*1b10*/  BPT.TRAP 0x1 ;  /* 0x000000040000795c */ /* 0x002fea0000300000 */
.L_x_30:
[----:B-1----:R-:W-:Y:S05]  /*1b20*/  BSYNC.RECONVERGENT B0 ;  /* 0x0000000000007941 */ /* 0x002fea0003800200 */
.L_x_29:
[----:B------:R-:W-:Y:S02]  /*1b30*/  UIADD3 UR5, UPT, UPT, UR4, 0x1, URZ ;  /* 0x0000000104057890 */ /* 0x000fe4000fffe0ff */
[----:B------:R-:W-:Y:S02]  /*1b40*/  ULEA UR24, UR4, UR13, 0xe ;  /* 0x0000000d04187291 */ /* 0x000fe4000f8e70ff */
[----:B------:R-:W-:Y:S02]  /*1b50*/  UISETP.NE.AND UP0, UPT, UR5, 0x6, UPT ;  /* 0x000000060500788c */ /* 0x000fe4000bf05270 */
[----:B------:R-:W-:Y:S02]  /*1b60*/  ULEA UR8, UR4, UR23, 0xc ;  /* 0x0000001704087291 */ /* 0x000fe4000f8e60ff */
[----:B------:R-:W-:Y:S02]  /*1b70*/  USEL UR6, URZ, 0x1, UP0 ;  /* 0x00000001ff067887 */ /* 0x000fe40008000000 */
[----:B------:R-:W-:-:S02]  /*1b80*/  USEL UR21, UR5, URZ, UP0 ;  /* 0x000000ff05157287 */ /* 0x000fc40008000000 */
[----:B------:R-:W-:Y:S02]  /*1b90*/  UIADD3 UR4, UP0, UPT, UR38, 0x180, URZ ;  /* 0x0000018026047890 */ /* 0x000fe4000ff1e0ff */
[----:B------:R-:W-:Y:S01]  /*1ba0*/  ULEA UR5, UR21, UR13, 0x3 ;  /* 0x0000000d15057291 */ /* 0x000fe2000f8e18ff */
[----:B------:R-:W-:Y:S01]  /*1bb0*/  LOP3.LUT R12, R12, UR6, RZ, 0x3c, !PT ;  /* 0x000000060c0c7c12 */ /* 0x000fe2000f8e3cff */
[----:B------:R-:W-:Y:S02]  /*1bc0*/  USHF.L.U32 UR34, UR15, 0x6, URZ ;  /* 0x000000060f227899 */ /* 0x000fe400080006ff */
[----:B------:R-:W-:Y:S01]  /*1bd0*/  UIADD3 UR15, UPT, UPT, UR15, 0x1, URZ ;  /* 0x000000010f0f7890 */ /* 0x000fe2000fffe0ff */
[----:B--2---:R-:W-:Y:S01]  /*1be0*/  SHF.L.U32 R0, R12, 0x1f, RZ ;  /* 0x0000001f0c007819 */ /* 0x004fe200000006ff */
[----:B------:R-:W-:Y:S02]  /*1bf0*/  UIADD3 UR6, UP1, UPT, UR38, 0x80, URZ ;  /* 0x0000008026067890 */ /* 0x000fe4000ff3e0ff */
[----:B------:R-:W-:Y:S01]  /*1c00*/  ULEA UR8, UR8, UR13, 0x2 ;  /* 0x0000000d08087291 */ /* 0x000fe2000f8e10ff */
[----:B------:R4:W1:Y:S01]  /*1c10*/  SYNCS.PHASECHK.TRANS64.TRYWAIT P0, [UR5+0x30], R0 ;  /* 0x00003000ff0075a7 */ /* 0x0008620008001105 */
[----:B------:R-:W-:-:S02]  /*1c20*/  UIADD3.X UR5, UPT, UPT, URZ, UR39, URZ, UP0, !UPT ;  /* 0x00000027ff057290 */ /* 0x000fc400087fe4ff */
[----:B------:R-:W-:Y:S02]  /*1c30*/  UISETP.NE.AND UP0, UPT, UR15, UR22, UPT ;  /* 0x000000160f00728c */ /* 0x000fe4000bf05270 */
[----:B------:R-:W-:Y:S02]  /*1c40*/  UIADD3.X UR7, UPT, UPT, URZ, UR39, URZ, UP1, !UPT ;  /* 0x00000027ff077290 */ /* 0x000fe40008ffe4ff */
[----:B------:R-:W-:Y:S02]  /*1c50*/  UIADD3 UR32, UPT, UPT, UR24, 0x6800, URZ ;  /* 0x0000680018207890 */ /* 0x000fe4000fffe0ff */
[----:B------:R-:W-:Y:S02]  /*1c60*/  UIADD3 UR26, UPT, UPT, UR34, 0x20, URZ ;  /* 0x00000020221a7890 */ /* 0x000fe4000fffe0ff */
[----:B------:R-:W-:Y:S02]  /*1c70*/  UIADD3 UR24, UPT, UPT, UR24, 0x8800, URZ ;  /* 0x0000880018187890 */ /* 0x000fe4000fffe0ff */
[----:B------:R-:W-:-:S02]  /*1c80*/  UIADD3 UR16, UPT, UPT, UR8, 0x1e800, URZ ;  /* 0x0001e80008107890 */ /* 0x000fc4000fffe0ff */
[----:B------:R-:W-:Y:S01]  /*1c90*/  UIADD3 UR8, UPT, UPT, UR8, 0x20800, URZ ;  /* 0x0002080008087890 */ /* 0x000fe2000fffe0ff */
[----:B------:R-:W-:Y:S01]  /*1ca0*/  UMOV UR30, 0x0 ;  /* 0x00000000001e7882 */ /* 0x000fe20000000000 */
[----:B------:R-:W-:Y:S01]  /*1cb0*/  UMOV UR31, 0x10000000 ;  /* 0x10000000001f7882 */ /* 0x000fe20000000000 */
[----:B------:R-:W-:Y:S01]  /*1cc0*/  UMOV UR25, UR33 ;  /* 0x0000002100197c82 */ /* 0x000fe20008000000 */
[----:B------:R-:W-:Y:S01]  /*1cd0*/  UMOV UR27, UR35 ;  /* 0x00000023001b7c82 */ /* 0x000fe20008000000 */
[----:B------:R-:W-:Y:S01]  /*1ce0*/  UMOV UR28, UR36 ;  /* 0x00000024001c7c82 */ /* 0x000fe20008000000 */
[----:B------:R-:W-:Y:S01]  /*1cf0*/  UMOV UR14, 0xf0000 ;  /* 0x000f0000000e7882 */ /* 0x000fe20000000000 */
[----:B------:R-:W-:Y:S01]  /*1d00*/  UMOV UR17, UR33 ;  /* 0x0000002100117c82 */ /* 0x000fe20008000000 */
[----:B------:R-:W-:Y:S01]  /*1d10*/  UMOV UR20, UR36 ;  /* 0x0000002400147c82 */ /* 0x000fe20008000000 */
[----:B------:R-:W-:Y:S01]  /*1d20*/  UMOV UR18, UR34 ;  /* 0x0000002200127c82 */ /* 0x000fe20008000000 */
[----:B------:R-:W-:Y:S01]  /*1d30*/  UTMALDG.3D [UR32], [UR6], desc[UR30] ;  /* 0x00001e20060075b4 */ /* 0x000fe20008011000 */
[----:B------:R-:W-:Y:S01]  /*1d40*/  UMOV UR11, UR19 ;  /* 0x00000013000b7c82 */ /* 0x000fe20008000000 */
[----:B------:R-:W-:Y:S01]  /*1d50*/  UMOV UR12, UR36 ;  /* 0x00000024000c7c82 */ /* 0x000fe20008000000 */
[----:B------:R-:W-:Y:S01]  /*1d60*/  UMOV UR9, UR33 ;  /* 0x0000002100097c82 */ /* 0x000fe20008000000 */
[----:B------:R-:W-:Y:S01]  /*1d70*/  UMOV UR10, UR26 ;  /* 0x0000001a000a7c82 */ /* 0x000fe20008000000 */
[----:B------:R-:W-:Y:S01]  /*1d80*/  UTMALDG.3D [UR24], [UR6], desc[UR30] ;  /* 0x00001e18060075b4 */ /* 0x000fe20008011000 */
[----:B------:R-:W-:Y:S01]  /*1d90*/  UTMALDG.3D.MULTICAST [UR16], [UR4], UR14, desc[UR30] ;  /* 0x00001e10040073b4 */ /* 0x000fe2000801180e */
[----:B------:R2:W-:Y:S02]  /*1da0*/  UTMALDG.3D.MULTICAST [UR8], [UR4], UR14, desc[UR30] ;  /* 0x00001e08040073b4 */ /* 0x0005e4000801180e */
[----:B--2---:R-:W-:Y:S01]  /*1db0*/  UMOV UR14, UR22 ;  /* 0x00000016000e7c82 */ /* 0x004fe20008000000 */
[----:B------:R-:W-:Y:S01]  /*1dc0*/  UMOV UR4, UR21 ;  /* 0x0000001500047c82 */ /* 0x000fe20008000000 */
[----:B----4-:R-:W-:Y:S05]  /*1dd0*/  BRA.U UP0, `(.L_x_31) ;  /* 0xfffffffd00187547 */ /* 0x010fea000b83ffff */
.L_x_25:
[----:B------:R-:W-:Y:S01]  /*1de0*/  ULEA UR4, UR21, UR13, 0x3 ;  /* 0x0000000d15047291 */ /* 0x000fe2000f8e18ff */
[----:B--2---:R-:W-:Y:S01]  /*1df0*/  SHF.L.U32 R0, R12, 0x1f, RZ ;  /* 0x0000001f0c007819 */ /* 0x004fe200000006ff */
[----:B------:R-:W-:Y:S01]  /*1e00*/  @!P1 SYNCS.ARRIVE.TRANS64.A1T0 RZ, [UR13+0x98], RZ ;  /* 0x000098ffffff99a7 */ /* 0x000fe2000810000d */
[----:B------:R-:W-:-:S06]  /*1e10*/  UISETP.GT.AND UP0, UPT, UR46, UR45, UPT ;  /* 0x0000002d2e00728c */ /* 0x000fcc000bf04270 */
[----:B-1-3--:R1:W2:Y:S03]  /*1e20*/  SYNCS.PHASECHK.TRANS64.TRYWAIT P0, [UR4+0x30], R0 ;  /* 0x00003000ff0075a7 */ /* 0x00a2a60008001104 */
[----:B------:R-:W-:Y:S05]  /*1e30*/  BRA.U !UP0, `(.L_x_32) ;  /* 0x0000000108ec7547 */ /* 0x000fea000b800000 */
[----:B------:R-:W-:Y:S01]  /*1e40*/  UIADD3 UR15, UPT, UPT, UR47, UR14, URZ ;  /* 0x0000000e2f0f7290 */ /* 0x000fe2000fffe0ff */
[----:B------:R-:W-:-:S11]  /*1e50*/  UMOV UR4, UR21 ;  /* 0x0000001500047c82 */ /* 0x000fd60008000000 */
.L_x_38:
[----:B------:R-:W-:Y:S01]  /*1e60*/  ULEA UR33, UR4, UR13, 0x3 ;  /* 0x0000000d04217291 */ /* 0x000fe2000f8e18ff */
[----:B--2---:R-:W-:Y:S01]  /*1e70*/  @!P3 MOV R2, 0x8000 ;  /* 0x000080000002b802 */ /* 0x004fe20000000f00 */
[----:B--2-4-:R-:W-:Y:S10]  /*1e80*/  @P0 BRA `(.L_x_33) ;  /* 0x00000000000c0947 */ /* 0x014ff40003800000 */
[----:B------:R-:W-:-:S04]  /*1e90*/  SHF.L.U32 R3, R12, 0x1f, RZ ;  /* 0x0000001f0c037819 */ /* 0x000fc800000006ff */
[----:B------:R-:W2:Y:S02]  /*1ea0*/  SYNCS.PHASECHK.TRANS64.TRYWAIT P0, [UR33+0x30], R3 ;  /* 0x00003003ff0075a7 */ /* 0x000ea40008001121 */
[----:B--2---:R-:W-:Y:S05]  /*1eb0*/  @!P0 BRA `(.L_x_34) ;  /* 0x0000005800e08947 */ /* 0x004fea0003800000 */
.L_x_33:
[----:B------:R2:W-:Y:S01]  /*1ec0*/  @!P3 SYNCS.ARRIVE.TRANS64 RZ, [UR33], R2 ;  /* 0x00000002ffffb9a7 */ /* 0x0005e20008000021 */
[----:B------:R-:W-:-:S04]  /*1ed0*/  ULOP3.LUT UR5, UR29, 0x2, URZ, 0xfc, !UPT ;  /* 0x000000021d057892 */ /* 0x000fc8000f8efcff */
[----:B------:R-:W-:-:S09]  /*1ee0*/  UISETP.NE.AND UP0, UPT, UR5, 0x2, UPT ;  /* 0x000000020500788c */ /* 0x000fd2000bf05270 */
[----:B------:R-:W-:Y:S05]  /*1ef0*/  BRA.U UP0, `(.L_x_35) ;  /* 0x0000000100047547 */ /* 0x000fea000b800000 */
[----:B------:R-:W-:Y:S05]  /*1f00*/  BPT.TRAP 0x1 ;  /* 0x000000040000795c */ /* 0x000fea0000300000 */
.L_x_35:
[----:B------:R-:W-:Y:S04]  /*1f10*/  BSSY.RECONVERGENT B0, `(.L_x_36) ;  /* 0x0000003000007945 */ /* 0x000fe80003800200 */
[----:B------:R-:W-:Y:S05]  /*1f20*/  @P2 BRA `(.L_x_37) ;  /* 0x0000000000042947 */ /* 0x000fea0003800000 */
[----:B------:R-:W-:Y:S05]  /*1f30*/  BPT.TRAP 0x1 ;  /* 0x000000040000795c */ /* 0x000fea0000300000 */
.L_x_37:
[----:B------:R-:W-:Y:S05]  /*1f40*/  BSYNC.RECONVERGENT B0 ;  /* 0x0000000000007941 */ /* 0x000fea0003800200 */
.L_x_36:
        /* <DEDUP_REMOVED lines=11> */
[----:B-1----:R-:W-:Y:S01]  /*2000*/  SHF.L.U32 R0, R12, 0x1f, RZ ;  /* 0x0000001f0c007819 */ /* 0x002fe200000006ff */
[----:B------:R-:W-:Y:S02]  /*2010*/  UIADD3 UR6, UP1, UPT, UR38, 0x80, URZ ;  /* 0x0000008026067890 */ /* 0x000fe4000ff3e0ff */
[----:B------:R-:W-:Y:S01]  /*2020*/  ULEA UR8, UR8, UR13, 0x2 ;  /* 0x0000000d08087291 */ /* 0x000fe2000f8e10ff */
[----:B------:R3:W4:Y:S01]  /*2030*/  SYNCS.PHASECHK.TRANS64.TRYWAIT P0, [UR5+0x30], R0 ;  /* 0x00003000ff0075a7 */ /* 0x0007220008001105 */
        /* <DEDUP_REMOVED lines=16> */
[----:B------:R-:W-:Y:S01]  /*2140*/  UTMALDG.3D [UR32], [UR6], desc[UR30] ;  /* 0x00001e20060075b4 */ /* 0x000fe20008011000 */
[----:B------:R-:W-:Y:S01]  /*2150*/  UMOV UR18, UR34 ;  /* 0x0000002200127c82 */ /* 0x000fe20008000000 */
[----:B------:R-:W-:Y:S01]  /*2160*/  UMOV UR11, UR19 ;  /* 0x00000013000b7c82 */ /* 0x000fe20008000000 */
[----:B------:R-:W-:Y:S01]  /*2170*/  UMOV UR12, UR36 ;  /* 0x00000024000c7c82 */ /* 0x000fe20008000000 */
[----:B------:R-:W-:Y:S01]  /*2180*/  UMOV UR9, UR33 ;  /* 0x0000002100097c82 */ /* 0x000fe20008000000 */
[----:B------:R-:W-:Y:S01]  /*2190*/  UMOV UR10, UR26 ;  /* 0x0000001a000a7c82 */ /* 0x000fe20008000000 */
[----:B------:R-:W-:Y:S01]  /*21a0*/  UTMALDG.3D [UR24], [UR6], desc[UR30] ;  /* 0x00001e18060075b4 */ /* 0x000fe20008011000 */
[----:B------:R-:W-:Y:S01]  /*21b0*/  UTMALDG.3D.MULTICAST [UR16], [UR4], UR37, desc[UR30] ;  /* 0x00001e10040073b4 */ /* 0x000fe20008011825 */
[----:B------:R1:W-:Y:S02]  /*21c0*/  UTMALDG.3D.MULTICAST [UR8], [UR4], UR37, desc[UR30] ;  /* 0x00001e08040073b4 */ /* 0x0003e40008011825 */
[----:B-1----:R-:W-:Y:S01]  /*21d0*/  UMOV UR4, UR21 ;  /* 0x0000001500047c82 */ /* 0x002fe20008000000 */
[----:B---3--:R-:W-:Y:S05]  /*21e0*/  BRA.U UP0, `(.L_x_38) ;  /* 0xfffffffd001c7547 */ /* 0x008fea000b83ffff */
.L_x_32:
[C---:B------:R-:W-:Y:S01]  /*21f0*/  LEA R3, R11.reuse, UR13, 0x3 ;  /* 0x0000000d0b037c11 */ /* 0x040fe2000f8e18ff */
[----:B------:R-:W-:Y:S01]  /*2200*/  NOP ;  /* 0x0000000000007918 */ /* 0x000fe20000000000 */
[----:B-1----:R-:W-:Y:S02]  /*2210*/  SHF.L.U32 R0, R10, 0x1f, RZ ;  /* 0x0000001f0a007819 */ /* 0x002fe400000006ff */
[----:B------:R-:W-:Y:S02]  /*2220*/  LEA R4, R11, UR13, 0x4 ;  /* 0x0000000d0b047c11 */ /* 0x000fe4000f8e20ff */
[----:B--2-4-:R-:W1:Y:S02]  /*2230*/  SYNCS.PHASECHK.TRANS64.TRYWAIT P0, [R3+URZ+0xa0], R0 ;  /* 0x0000a000030075a7 */ /* 0x014e6400080011ff */
[----:B-1----:R-:W-:Y:S05]  /*2240*/  @!P0 BRA `(.L_x_39) ;  /* 0x0000005800148947 */ /* 0x002fea0003800000 */
.L_x_127:
[----:B------:R-:W2:Y:S01]  /*2250*/  LDS.128 R4, [R4+0x130] ;  /* 0x0001300004047984 */ /* 0x000ea20000000c00 */
[----:B------:R-:W-:Y:S01]  /*2260*/  UISETP.GE.AND UP0, UPT, UR42, 0x1, UPT ;  /* 0x000000012a00788c */ /* 0x000fe2000bf06270 */
[----:B------:R-:W-:Y:S01]  /*2270*/  @!PT LDS RZ, [RZ] ;  /* 0x00000000fffff984 */ /* 0x000fe20000000800 */
[----:B------:R-:W-:Y:S01]  /*2280*/  @!PT LDS RZ, [RZ] ;  /* 0x00000000fffff984 */ /* 0x000fe20000000800 */
[----:B------:R-:W-:Y:S01]  /*2290*/  @!PT LDS RZ, [RZ] ;  /* 0x00000000fffff984 */ /* 0x000fe20000000800 */
[----:B------:R-:W-:Y:S01]  /*22a0*/  @!PT LDS RZ, [RZ] ;  /* 0x00000000fffff984 */ /* 0x000fe20000000800 */
[----:B------:R3:W-:Y:S06]  /*22b0*/  MEMBAR.ALL.CTA ;  /* 0x0000000000007992 */ /* 0x0007ec0000008000 */
[----:B---3--:R-:W3:Y:S01]  /*22c0*/  FENCE.VIEW.ASYNC.S ;  /* 0x00000000000073c6 */ /* 0x008ee20000000000 */
[----:B--2---:R-:W-:-:S13]  /*22d0*/  LOP3.LUT P0, RZ, R6, 0x1, RZ, 0xc0, !PT ;  /* 0x0000000106ff7812 */ /* 0x004fda000780c0ff */
[----:B---3--:R-:W-:Y:S01]  /*22e0*/  VOTEU.ANY UP1, P0 ;  /* 0x0000000000ff7886 */ /* 0x008fe20000020100 */
[----:B------:R-:W-:-:S13]  /*22f0*/  PLOP3.LUT P0, PT, PT, PT, UP1, 0x80, 0x8 ;  /* 0x000000000008781c */ /* 0x000fda0003f0f018 */
[----:B-1----:R-:W-:Y:S02]  /*2300*/  @P0 LOP3.LUT R0, R5, 0xffff, RZ, 0xc0, !PT ;  /* 0x0000ffff05000812 */ /* 0x002fe400078ec0ff */
[----:B------:R-:W-:Y:S02]  /*2310*/  @P0 MOV R2, R4 ;  /* 0x0000000400020202 */ /* 0x000fe40000000f00 */
[----:B------:R-:W-:Y:S01]  /*2320*/  @P0 R2UR UR5, R0 ;  /* 0x00000000000502ca */ /* 0x000fe200000e0000 */
[----:B------:R-:W-:Y:S01]  /*2330*/  VIADD R0, R3, 0xb0 ;  /* 0x000000b003007836 */ /* 0x000fe20000000000 */
[----:B------:R-:W-:Y:S02]  /*2340*/  @P0 SHF.R.U32.HI R4, RZ, 0x10, R5 ;  /* 0x00000010ff040819 */ /* 0x000fe40000011605 */
[----:B------:R-:W-:Y:S02]  /*2350*/  @P0 R2UR UR6, R2 ;  /* 0x00000000020602ca */ /* 0x000fe400000e0000 */
[----:B------:R-:W-:-:S02]  /*2360*/  PRMT R0, RZ, 0x654, R0 ;  /* 0x00000654ff007816 */ /* 0x000fc40000000000 */
[----:B------:R-:W-:Y:S02]  /*2370*/  @P0 R2UR UR4, R4 ;  /* 0x00000000040402ca */ /* 0x000fe400000e0000 */
[----:B------:R1:W-:Y:S03]  /*2380*/  SYNCS.ARRIVE.TRANS64.RED.A1T0 RZ, [R0+URZ], RZ ;  /* 0x000000ff00ff79a7 */ /* 0x0003e600081004ff */
[----:B------:R-:W-:-:S04]  /*2390*/  @UP1 UMOV UR40, UR5 ;  /* 0x0000000500281c82 */ /* 0x000fc80008000000 */
[----:B------:R-:W-:-:S04]  /*23a0*/  @UP1 UMOV UR41, UR6 ;  /* 0x0000000600291c82 */ /* 0x000fc80008000000 */
[----:B------:R-:W-:Y:S01]  /*23b0*/  @UP1 UMOV UR36, UR4 ;  /* 0x0000000400241c82 */ /* 0x000fe20008000000 */
[----:B------:R-:W-:Y:S05]  /*23c0*/  BRA.U !UP0, `(.L_x_40) ;  /* 0x0000000108d47547 */ /* 0x000fea000b800000 */
[----:B------:R-:W2:Y:S01]  /*23d0*/  LDCU.128 UR16, c[0x0][0xb10] ;  /* 0x00016200ff1077ac */ /* 0x000ea20008000c00 */
[----:B------:R-:W3:Y:S01]  /*23e0*/  LDCU UR12, c[0x0][0xb20] ;  /* 0x00016400ff0c77ac */ /* 0x000ee20008000800 */
[----:B------:R-:W4:Y:S01]  /*23f0*/  LDCU UR20, c[0x0][0xb0c] ;  /* 0x00016180ff1477ac */ /* 0x000f220008000800 */
[----:B------:R-:W1:Y:S01]  /*2400*/  LDCU.64 UR8, c[0x0][0xb28] ;  /* 0x00016500ff0877ac */ /* 0x000e620008000a00 */
[----:B------:R-:W-:Y:S02]  /*2410*/  UISETP.NE.AND UP3, UPT, UR42, 0x1, UPT ;  /* 0x000000012a00788c */ /* 0x000fe4000bf65270 */
[----:B--2---:R-:W-:Y:S02]  /*2420*/  UIMAD.WIDE.U32 UR6, UR43, UR19, URZ ;  /* 0x000000132b0672a5 */ /* 0x004fe4000f8e00ff */
[----:B------:R-:W-:Y:S02]  /*2430*/  UIMAD.WIDE.U32 UR4, UR44, UR16, URZ ;  /* 0x000000102c0472a5 */ /* 0x000fe4000f8e00ff */
[----:B------:R-:W-:-:S02]  /*2440*/  UISETP.NE.AND UP0, UPT, UR18, 0x1, UPT ;  /* 0x000000011200788c */ /* 0x000fc4000bf05270 */
[----:B------:R-:W-:Y:S01]  /*2450*/  UIMAD.WIDE.U32 UR24, UR40, UR19, URZ ;  /* 0x00000013281872a5 */ /* 0x000fe2000f8e00ff */
[----:B------:R-:W-:Y:S02]  /*2460*/  UMOV UR6, UR7 ;  /* 0x0000000700067c82 */ /* 0x000fe40008000000 */
[----:B------:R-:W-:Y:S01]  /*2470*/  UMOV UR4, UR5 ;  /* 0x0000000500047c82 */ /* 0x000fe20008000000 */
[----:B---3--:R-:W-:Y:S02]  /*2480*/  USHF.R.U32.HI UR6, URZ, UR12, UR6 ;  /* 0x0000000cff067299 */ /* 0x008fe40008011606 */
[----:B----4-:R-:W-:Y:S02]  /*2490*/  UISETP.NE.AND UP2, UPT, UR20, 0x1, UPT ;  /* 0x000000011400788c */ /* 0x010fe4000bf45270 */
[----:B------:R-:W-:Y:S02]  /*24a0*/  USHF.R.U32.HI UR4, URZ, UR17, UR4 ;  /* 0x00000011ff047299 */ /* 0x000fe40008011604 */
[----:B------:R-:W-:-:S02]  /*24b0*/  USEL UR5, UR43, UR6, !UP0 ;  /* 0x000000062b057287 */ /* 0x000fc4000c000000 */
[----:B------:R-:W-:Y:S02]  /*24c0*/  USEL UR6, UR44, UR4, !UP2 ;  /* 0x000000042c067287 */ /* 0x000fe4000d000000 */
[----:B-1----:R-:W-:Y:S01]  /*24d0*/  UIMAD.WIDE.U32 UR10, UR5, UR8, URZ ;  /* 0x00000008050a72a5 */ /* 0x002fe2000f8e00ff */
[----:B------:R-:W-:Y:S01]  /*24e0*/  UMOV UR4, UR25 ;  /* 0x0000001900047c82 */ /* 0x000fe20008000000 */
[----:B------:R-:W-:Y:S02]  /*24f0*/  UIMAD.WIDE.U32 UR14, UR41, UR16, URZ ;  /* 0x00000010290e72a5 */ /* 0x000fe4000f8e00ff */
[----:B------:R-:W-:-:S03]  /*2500*/  UIMAD.WIDE.U32 UR24, UR6, UR8, URZ ;  /* 0x00000008061872a5 */ /* 0x000fc6000f8e00ff */
[----:B------:R-:W-:Y:S01]  /*2510*/  UMOV UR10, UR11 ;  /* 0x0000000b000a7c82 */ /* 0x000fe20008000000 */
[----:B------:R-:W-:Y:S02]  /*2520*/  USHF.R.U32.HI UR4, URZ, UR12, UR4 ;  /* 0x0000000cff047299 */ /* 0x000fe40008011604 */
[----:B------:R-:W-:Y:S01]  /*2530*/  @UP3 USHF.R.U32.HI UR5, URZ, UR9, UR10 ;  /* 0x00000009ff053299 */ /* 0x000fe2000801160a */
[----:B------:R-:W-:Y:S01]  /*2540*/  UMOV UR14, UR15 ;  /* 0x0000000f000e7c82 */ /* 0x000fe20008000000 */
[----:B------:R-:W-:Y:S01]  /*2550*/  UMOV UR24, UR25 ;  /* 0x0000001900187c82 */ /* 0x000fe20008000000 */
[----:B------:R-:W-:Y:S02]  /*2560*/  USHF.R.U32.HI UR17, URZ, UR17, UR14 ;  /* 0x00000011ff117299 */ /* 0x000fe4000801160e */
[----:B------:R-:W-:Y:S02]  /*2570*/  USEL UR4, UR40, UR4, !UP0 ;  /* 0x0000000428047287 */ /* 0x000fe4000c000000 */
[----:B------:R-:W-:-:S02]  /*2580*/  @UP3 USHF.R.U32.HI UR6, URZ, UR9, UR24 ;  /* 0x00000009ff063299 */ /* 0x000fc40008011618 */
[----:B------:R-:W-:Y:S02]  /*2590*/  UIMAD UR7, UR42, UR5, URZ ;  /* 0x000000052a0772a4 */ /* 0x000fe4000f8e02ff */
[----:B------:R-:W-:Y:S02]  /*25a0*/  USEL UR5, UR41, UR17, !UP2 ;  /* 0x0000001129057287 */ /* 0x000fe4000d000000 */
[----:B------:R-:W-:Y:S02]  /*25b0*/  UIMAD UR10, UR42, UR6, URZ ;  /* 0x000000062a0a72a4 */ /* 0x000fe4000f8e02ff */
[----:B------:R-:W-:Y:S02]  /*25c0*/  UISETP.GE.AND UP0, UPT, UR4, UR7, UPT ;  /* 0x000000070400728c */ /* 0x000fe4000bf06270 */
[----:B------:R-:W-:Y:S02]  /*25d0*/  UIMAD.WIDE.U32 UR14, UR4, UR8, URZ ;  /* 0x00000008040e72a5 */ /* 0x000fe4000f8e00ff */
[----:B------:R-:W-:-:S02]  /*25e0*/  UISETP.GE.OR UP0, UPT, UR5, UR10, UP0 ;  /* 0x0000000a0500728c */ /* 0x000fc40008706670 */
[----:B------:R-:W-:Y:S02]  /*25f0*/  UIMAD.WIDE.U32 UR10, UR5, UR8, URZ ;  /* 0x00000008050a72a5 */ /* 0x000fe4000f8e00ff */
[----:B------:R-:W-:Y:S01]  /*2600*/  UIADD3 UR12, UPT, UPT, -UR4, URZ, URZ ;  /* 0x000000ff040c7290 */ /* 0x000fe2000fffe1ff */
[----:B------:R-:W-:Y:S01]  /*2610*/  UMOV UR8, UR15 ;  /* 0x0000000f00087c82 */ /* 0x000fe20008000000 */
[----:B------:R-:W-:Y:S02]  /*2620*/  UIADD3 UR10, UPT, UPT, -UR5, URZ, URZ ;  /* 0x000000ff050a7290 */ /* 0x000fe4000fffe1ff */
[----:B------:R-:W-:-:S03]  /*2630*/  USHF.R.U32.HI UR8, URZ, UR9, UR8 ;  /* 0x00000009ff087299 */ /* 0x000fc60008011608 */
[----:B------:R-:W-:Y:S01]  /*2640*/  @!UP0 UMOV UR7, UR11 ;  /* 0x0000000b00078c82 */ /* 0x000fe20008000000 */
[----:B------:R-:W-:Y:S02]  /*2650*/  UIMAD UR12, UR18, UR12, UR40 ;  /* 0x0000000c120c72a4 */ /* 0x000fe4000f8e0228 */
[----:B------:R-:W-:Y:S02]  /*2660*/  USEL UR8, UR4, UR8, !UP3 ;  /* 0x0000000804087287 */ /* 0x000fe4000d800000 */
[----:B------:R-:W-:Y:S02]  /*2670*/  @!UP0 USHF.R.U32.HI UR7, URZ, UR9, UR7 ;  /* 0x00000009ff078299 */ /* 0x000fe40008011607 */
[----:B------:R-:W-:Y:S02]  /*2680*/  UIADD3 UR9, UPT, UPT, -UR8, URZ, URZ ;  /* 0x000000ff08097290 */ /* 0x000fe4000fffe1ff */
[----:B------:R-:W-:Y:S02]  /*2690*/  @!UP0 USEL UR7, UR5, UR7, !UP3 ;  /* 0x0000000705078287 */ /* 0x000fe4000d800000 */
[----:B------:R-:W-:-:S02]  /*26a0*/  UIMAD UR9, UR42, UR9, UR4 ;  /* 0x000000092a0972a4 */ /* 0x000fc4000f8e0204 */
[----:B------:R-:W-:Y:S02]  /*26b0*/  @!UP0 UIADD3 UR8, UPT, UPT, UR8, -UR7, URZ ;  /* 0x8000000708088290 */ /* 0x000fe4000fffe0ff */
[----:B------:R-:W-:Y:S02]  /*26c0*/  @!UP0 UIMAD UR7, UR9, UR6, UR7 ;  /* 0x00000006090782a4 */ /* 0x000fe4000f8e0207 */
[----:B------:R-:W-:Y:S02]  /*26d0*/  @!UP0 UIMAD UR4, UR42, UR8, UR5 ;  /* 0x000000082a0482a4 */ /* 0x000fe4000f8e0205 */
[----:B------:R-:W-:Y:S02]  /*26e0*/  UIMAD UR6, UR20, UR10, UR41 ;  /* 0x0000000a140672a4 */ /* 0x000fe4000f8e0229 */
[----:B------:R-:W-:Y:S01]  /*26f0*/  UIMAD UR40, UR4, UR18, UR12 ;  /* 0x00000012042872a4 */ /* 0x000fe2000f8e020c */
[----:B------:R-:W-:Y:S02]  /*2700*/  @!UP0 UMOV UR5, UR7 ;  /* 0x0000000700058c82 */ /* 0x000fe40008000000 */
[----:B------:R-:W-:-:S12]  /*2710*/  UIMAD UR41, UR5, UR20, UR6 ;  /* 0x00000014052972a4 */ /* 0x000fd8000f8e0206 */
.L_x_40:
[----:B------:R-:W2:Y:S02]  /*2720*/  LDCU UR4, c[0x0][0xb30] ;  /* 0x00016600ff0477ac */ /* 0x000ea40008000800 */
[----:B--2---:R-:W-:-:S09]  /*2730*/  UISETP.NE.AND UP0, UPT, UR4, 0x1, UPT ;  /* 0x000000010400788c */ /* 0x004fd2000bf05270 */
[----:B------:R-:W-:Y:S05]  /*2740*/  BRA.U UP0, `(.L_x_41) ;  /* 0x0000000100447547 */ /* 0x000fea000b800000 */
[----:B------:R-:W2:Y:S01]  /*2750*/  LDCU.128 UR8, c[0x0][0xb10] ;  /* 0x00016200ff0877ac */ /* 0x000ea20008000c00 */
[----:B------:R-:W3:Y:S01]  /*2760*/  LDCU UR12, c[0x0][0xb0c] ;  /* 0x00016180ff0c77ac */ /* 0x000ee20008000800 */
[----:B------:R-:W4:Y:S01]  /*2770*/  LDCU UR14, c[0x0][0xb20] ;  /* 0x00016400ff0e77ac */ /* 0x000f220008000800 */
[----:B--2---:R-:W-:Y:S02]  /*2780*/  UIMAD.WIDE.U32 UR6, UR41, UR8, URZ ;  /* 0x00000008290672a5 */ /* 0x004fe4000f8e00ff */
[----:B------:R-:W-:Y:S02]  /*2790*/  UIMAD.WIDE.U32 UR4, UR40, UR11, URZ ;  /* 0x0000000b280472a5 */ /* 0x000fe4000f8e00ff */
[----:B---3--:R-:W-:Y:S02]  /*27a0*/  UISETP.NE.AND UP2, UPT, UR12, 0x1, UPT ;  /* 0x000000010c00788c */ /* 0x008fe4000bf45270 */
[----:B------:R-:W-:Y:S01]  /*27b0*/  UISETP.NE.AND UP0, UPT, UR10, 0x1, UPT ;  /* 0x000000010a00788c */ /* 0x000fe2000bf05270 */
[----:B------:R-:W-:-:S02]  /*27c0*/  UMOV UR6, UR7 ;  /* 0x0000000700067c82 */ /* 0x000fc40008000000 */
[----:B------:R-:W-:Y:S01]  /*27d0*/  UMOV UR4, UR5 ;  /* 0x0000000500047c82 */ /* 0x000fe20008000000 */
[----:B------:R-:W-:Y:S02]  /*27e0*/  USHF.R.U32.HI UR9, URZ, UR9, UR6 ;  /* 0x00000009ff097299 */ /* 0x000fe40008011606 */
[----:B----4-:R-:W-:Y:S02]  /*27f0*/  USHF.R.U32.HI UR4, URZ, UR14, UR4 ;  /* 0x0000000eff047299 */ /* 0x010fe40008011604 */
[----:B------:R-:W-:Y:S02]  /*2800*/  USEL UR5, UR41, UR9, !UP2 ;  /* 0x0000000929057287 */ /* 0x000fe4000d000000 */
[----:B------:R-:W-:-:S04]  /*2810*/  USEL UR4, UR40, UR4, !UP0 ;  /* 0x0000000428047287 */ /* 0x000fc8000c000000 */
[----:B------:R-:W-:Y:S02]  /*2820*/  UIADD3 UR6, UPT, UPT, UR5, -UR4, URZ ;  /* 0x8000000405067290 */ /* 0x000fe4000fffe0ff */
[----:B------:R-:W-:Y:S02]  /*2830*/  UIADD3 UR4, UPT, UPT, -UR5, UR4, URZ ;  /* 0x0000000405047290 */ /* 0x000fe4000fffe1ff */
[----:B------:R-:W-:Y:S02]  /*2840*/  UIMAD UR40, UR6, UR10, UR40 ;  /* 0x0000000a062872a4 */ /* 0x000fe4000f8e0228 */
[----:B------:R-:W-:-:S12]  /*2850*/  UIMAD UR41, UR4, UR12, UR41 ;  /* 0x0000000c042972a4 */ /* 0x000fd8000f8e0229 */
.L_x_41:
[----:B------:R-:W-:Y:S01]  /*2860*/  VIADD R11, R11, 0x1 ;  /* 0x000000010b0b7836 */ /* 0x000fe20000000000 */
[----:B------:R-:W-:Y:S02]  /*2870*/  R2UR UR5, R55 ;  /* 0x00000000370572ca */ /* 0x000fe400000e0000 */
[----:B------:R-:W-:Y:S02]  /*2880*/  R2UR UR4, R54 ;  /* 0x00000000360472ca */ /* 0x000fe400000e0000 */
[C---:B------:R-:W-:Y:S02]  /*2890*/  ISETP.NE.AND P0, PT, R11.reuse, 0x2, PT ;  /* 0x000000020b00780c */ /* 0x040fe40003f05270 */
[----:B------:R-:W-:Y:S02]  /*28a0*/  PLOP3.LUT P1, PT, PT, PT, PT, 0x80, 0x8 ;  /* 0x000000000008781c */ /* 0x000fe40003f2f070 */
[----:B-1----:R-:W-:Y:S02]  /*28b0*/  SEL R0, RZ, 0x1, P0 ;  /* 0x00000001ff007807 */ /* 0x002fe40000000000 */
[----:B------:R-:W-:-:S02]  /*28c0*/  SEL R11, R11, RZ, P0 ;  /* 0x000000ff0b0b7207 */ /* 0x000fc40000000000 */
[----:B------:R-:W-:Y:S01]  /*28d0*/  LOP3.LUT R10, R10, R0, RZ, 0x3c, !PT ;  /* 0x000000000a0a7212 */ /* 0x000fe200078e3cff */
[----:B------:R-:W-:Y:S02]  /*28e0*/  UIADD3 UR26, UPT, UPT, UR41, UR5, URZ ;  /* 0x00000005291a7290 */ /* 0x000fe4000fffe0ff */
[----:B------:R-:W-:Y:S01]  /*28f0*/  UIADD3 UR27, UPT, UPT, UR40, UR4, URZ ;  /* 0x00000004281b7290 */ /* 0x000fe2000fffe0ff */
[----:B------:R-:W-:Y:S11]  /*2900*/  BRA.U UP1, `(.L_x_42) ;  /* 0xffffffed01dc7547 */ /* 0x000ff6000b83ffff */
[----:B------:R-:W-:Y:S01]  /*2910*/  UIADD3 UR13, UPT, UPT, UR13, 0x30, URZ ;  /* 0x000000300d0d7890 */ /* 0x000fe2000fffe0ff */
[----:B------:R-:W-:-:S03]  /*2920*/  SHF.L.U32 R2, R12, 0x1f, RZ ;  /* 0x0000001f0c027819 */ /* 0x000fc600000006ff */
[----:B------:R-:W-:-:S09]  /*2930*/  ULEA UR4, UR21, UR13, 0x3 ;  /* 0x0000000d15047291 */ /* 0x000fd2000f8e18ff */
[----:B------:R-:W1:Y:S02]  /*2940*/  SYNCS.PHASECHK.TRANS64.TRYWAIT P0, [UR4], R2 ;  /* 0x00000002ff0075a7 */ /* 0x000e640008001104 */
[----:B-1----:R-:W-:Y:S05]  /*2950*/  @!P0 BRA `(.L_x_43) ;  /* 0x0000005000648947 */ /* 0x002fea0003800000 */
.L_x_129:
[----:B------:R-:W-:-:S04]  /*2960*/  UIADD3 UR4, UPT, UPT, UR21, 0x1, URZ ;  /* 0x0000000115047890 */ /* 0x000fc8000fffe0ff */
[----:B------:R-:W-:-:S04]  /*2970*/  UISETP.NE.AND UP0, UPT, UR4, 0x6, UPT ;  /* 0x000000060400788c */ /* 0x000fc8000bf05270 */
[----:B------:R-:W-:Y:S02]  /*2980*/  USEL UR6, URZ, 0x1, UP0 ;  /* 0x00000001ff067887 */ /* 0x000fe40008000000 */
[----:B------:R-:W-:-:S04]  /*2990*/  USEL UR4, UR4, URZ, UP0 ;  /* 0x000000ff04047287 */ /* 0x000fc80008000000 */
[----:B------:R-:W-:Y:S01]  /*29a0*/  ULEA UR5, UR4, UR13, 0x3 ;  /* 0x0000000d04057291 */ /* 0x000fe2000f8e18ff */
[----:B-1----:R-:W-:-:S04]  /*29b0*/  LOP3.LUT R2, R12, UR6, RZ, 0x3c, !PT ;  /* 0x000000060c027c12 */ /* 0x002fc8000f8e3cff */
[----:B------:R-:W-:-:S04]  /*29c0*/  SHF.L.U32 R3, R2, 0x1f, RZ ;  /* 0x0000001f02037819 */ /* 0x000fc800000006ff */
[----:B------:R-:W1:Y:S02]  /*29d0*/  SYNCS.PHASECHK.TRANS64.TRYWAIT P0, [UR5], R3 ;  /* 0x00000003ff0075a7 */ /* 0x000e640008001105 */
[----:B-1----:R-:W-:Y:S05]  /*29e0*/  @!P0 BRA `(.L_x_44) ;  /* 0x0000005000588947 */ /* 0x002fea0003800000 */
.L_x_131:
[----:B------:R-:W-:-:S04]  /*29f0*/  UIADD3 UR4, UPT, UPT, UR4, 0x1, URZ ;  /* 0x0000000104047890 */ /* 0x000fc8000fffe0ff */
[----:B------:R-:W-:-:S04]  /*2a00*/  UISETP.NE.AND UP0, UPT, UR4, 0x6, UPT ;  /* 0x000000060400788c */ /* 0x000fc8000bf05270 */
[----:B------:R-:W-:Y:S02]  /*2a10*/  USEL UR6, URZ, 0x1, UP0 ;  /* 0x00000001ff067887 */ /* 0x000fe40008000000 */
[----:B------:R-:W-:-:S04]  /*2a20*/  USEL UR4, UR4, URZ, UP0 ;  /* 0x000000ff04047287 */ /* 0x000fc80008000000 */
[----:B------:R-:W-:Y:S01]  /*2a30*/  ULEA UR5, UR4, UR13, 0x3 ;  /* 0x0000000d04057291 */ /* 0x000fe2000f8e18ff */
[----:B------:R-:W-:-:S04]  /*2a40*/  LOP3.LUT R2, R2, UR6, RZ, 0x3c, !PT ;  /* 0x0000000602027c12 */ /* 0x000fc8000f8e3cff */
[----:B-1----:R-:W-:-:S04]  /*2a50*/  SHF.L.U32 R3, R2, 0x1f, RZ ;  /* 0x0000001f02037819 */ /* 0x002fc800000006ff */
[----:B------:R-:W1:Y:S02]  /*2a60*/  SYNCS.PHASECHK.TRANS64.TRYWAIT P0, [UR5], R3 ;  /* 0x00000003ff0075a7 */ /* 0x000e640008001105 */
[----:B-1----:R-:W-:Y:S05]  /*2a70*/  @!P0 BRA `(.L_x_45) ;  /* 0x00000050004c8947 */ /* 0x002fea0003800000 */
.L_x_133:
        /* <DEDUP_REMOVED lines=9> */
.L_x_135:
        /* <DEDUP_REMOVED lines=9> */
.L_x_137:
[----:B------:R-:W-:-:S04]  /*2ba0*/  UIADD3 UR4, UPT, UPT, UR4, 0x1, URZ ;  /* 0x0000000104047890 */ /* 0x000fc8000fffe0ff */
[----:B------:R-:W-:-:S04]  /*2bb0*/  UISETP.NE.AND UP0, UPT, UR4, 0x6, UPT ;  /* 0x000000060400788c */ /* 0x000fc8000bf05270 */
[----:B------:R-:W-:Y:S02]  /*2bc0*/  USEL UR5, URZ, 0x1, UP0 ;  /* 0x00000001ff057887 */ /* 0x000fe40008000000 */
[----:B------:R-:W-:-:S04]  /*2bd0*/  USEL UR4, UR4, URZ, UP0 ;  /* 0x000000ff04047287 */ /* 0x000fc80008000000 */
[----:B------:R-:W-:Y:S01]  /*2be0*/  ULEA UR4, UR4, UR13, 0x3 ;  /* 0x0000000d04047291 */ /* 0x000fe2000f8e18ff */
[----:B------:R-:W-:-:S04]  /*2bf0*/  LOP3.LUT R2, R2, UR5, RZ, 0x3c, !PT ;  /* 0x0000000502027c12 */ /* 0x000fc8000f8e3cff */
[----:B------:R-:W-:Y:S01]  /*2c00*/  SHF.L.U32 R2, R2, 0x1f, RZ ;  /* 0x0000001f02027819 */ /* 0x000fe200000006ff */
[----:B-1----:R-:W-:-:S07]  /*2c10*/  IMAD.U32 R0, RZ, RZ, UR4 ;  /* 0x00000004ff007e24 */ /* 0x002fce000f8e00ff */
.L_x_48:
[----:B-1----:R1:W2:Y:S02]  /*2c20*/  SYNCS.PHASECHK.TRANS64.TRYWAIT P0, [R0+URZ], R2 ;  /* 0x00000002000075a7 */ /* 0x0022a400080011ff */
[----:B--2---:R-:W-:Y:S05]  /*2c30*/  @!P0 NANOSLEEP.SYNCS 0x989680 ;  /* 0x009896800000895d */ /* 0x004fea0003900000 */
[----:B------:R-:W2:Y:S02]  /*2c40*/  @!P0 SYNCS.PHASECHK.TRANS64 P0, [R0+URZ], R2 ;  /* 0x00000002000085a7 */ /* 0x000ea400080010ff */
[----:B--2---:R-:W-:Y:S05]  /*2c50*/  @P0 EXIT ;  /* 0x000000000000094d */ /* 0x004fea0003800000 */
[----:B------:R-:W-:Y:S05]  /*2c60*/  BRA `(.L_x_48) ;  /* 0xfffffffc00ec7947 */ /* 0x000fea000383ffff */
.L_x_22:
[----:B------:R-:W-:-:S04]  /*2c70*/  UISETP.NE.AND UP0, UPT, UR54, URZ, UPT ;  /* 0x000000ff3600728c */ /* 0x000fc8000bf05270 */
[----:B------:R-:W-:-:S09]  /*2c80*/  UISETP.NE.OR UP0, UPT, UR18, 0x1, UP0 ;  /* 0x000000011200788c */ /* 0x000fd20008705670 */
[----:B------:R-:W-:Y:S05]  /*2c90*/  BRA.U UP0, `(.L_x_49) ;  /* 0x0000000500487547 */ /* 0x000fea000b800000 */
[----:B------:R-:W-:Y:S01]  /*2ca0*/  ISETP.GE.U32.AND P2, PT, R0, 0x4, PT ;  /* 0x000000040000780c */ /* 0x000fe20003f46070 */
[----:B------:R-:W-:Y:S01]  /*2cb0*/  IMAD.MOV.U32 R12, RZ, RZ, 0x1 ;  /* 0x00000001ff0c7424 */ /* 0x000fe200078e00ff */
[----:B------:R-:W-:Y:S02]  /*2cc0*/  CS2R R10, SRZ ;  /* 0x00000000000a7805 */ /* 0x000fe4000001ff00 */
[----:B------:R-:W-:Y:S01]  /*2cd0*/  CS2R R8, SRZ ;  /* 0x0000000000087805 */ /* 0x000fe2000001ff00 */
[----:B------:R-:W-:Y:S01]  /*2ce0*/  UMOV UR6, 0x400 ;  /* 0x0000040000067882 */ /* 0x000fe20000000000 */
[----:B------:R-:W-:Y:S01]  /*2cf0*/  UMOV UR5, URZ ;  /* 0x000000ff00057c82 */ /* 0x000fe20008000000 */
[----:B------:R-:W-:-:S12]  /*2d00*/  ULEA UR6, UR54, UR6, 0x18 ;  /* 0x0000000636067291 */ /* 0x000fd8000f8ec0ff */
.L_x_53:
[----:B------:R-:W-:Y:S02]  /*2d10*/  LEA R2, R8, UR6, 0x3 ;  /* 0x0000000608027c11 */ /* 0x000fe4000f8e18ff */
[----:B------:R-:W-:-:S03]  /*2d20*/  SHF.L.U32 R4, R9, 0x1f, RZ ;  /* 0x0000001f09047819 */ /* 0x000fc600000006ff */
[----:B------:R-:W-:Y:S01]  /*2d30*/  VIADD R5, R2, 0x110 ;  /* 0x0000011002057836 */ /* 0x000fe20000000000 */
[----:B------:R-:W2:Y:S02]  /*2d40*/  SYNCS.PHASECHK.TRANS64.TRYWAIT P0, [R2+URZ+0x100], R4 ;  /* 0x00010004020075a7 */ /* 0x000ea400080011ff */
[----:B--2---:R-:W-:Y:S05]  /*2d50*/  @!P0 BRA `(.L_x_50) ;  /* 0x0000004c00dc8947 */ /* 0x004fea0003800000 */
.L_x_138:
[----:B------:R-:W-:Y:S01]  /*2d60*/  ULEA UR4, UR5, UR6, 0x3 ;  /* 0x0000000605047291 */ /* 0x000fe2000f8e18ff */
[----:B--2---:R-:W-:Y:S01]  /*2d70*/  PRMT R2, RZ, 0x654, R5 ;  /* 0x00000654ff027816 */ /* 0x004fe20000000005 */
[----:B------:R-:W-:Y:S01]  /*2d80*/  @!P2 IMAD.MOV.U32 R4, RZ, RZ, 0x10 ;  /* 0x00000010ff04a424 */ /* 0x000fe200078e00ff */
[----:B------:R-:W-:Y:S01]  /*2d90*/  SHF.L.U32 R5, R12, 0x1f, RZ ;  /* 0x0000001f0c057819 */ /* 0x000fe200000006ff */
[----:B------:R-:W-:Y:S01]  /*2da0*/  UIADD3 UR7, UPT, UPT, UR4, 0xa0, URZ ;  /* 0x000000a004077890 */ /* 0x000fe2000fffe0ff */
[----:B------:R2:W-:Y:S05]  /*2db0*/  SYNCS.ARRIVE.TRANS64.RED.A1T0 RZ, [R2+URZ], RZ ;  /* 0x000000ff02ff79a7 */ /* 0x0005ea00081004ff */
[----:B------:R-:W-:Y:S01]  /*2dc0*/  IMAD.U32 R6, RZ, RZ, UR7 ;  /* 0x00000007ff067e24 */ /* 0x000fe2000f8e00ff */
[----:B------:R-:W3:Y:S04]  /*2dd0*/  SYNCS.PHASECHK.TRANS64.TRYWAIT P0, [UR4+0xb0], R5 ;  /* 0x0000b005ff0075a7 */ /* 0x000ee80008001104 */
[----:B------:R-:W-:Y:S01]  /*2de0*/  PRMT R6, R0, 0x654, R6 ;  /* 0x0000065400067816 */ /* 0x000fe20000000006 */
[----:B--23--:R-:W-:Y:S06]  /*2df0*/  @!P0 BRA `(.L_x_51) ;  /* 0x0000004c00c88947 */ /* 0x00cfec0003800000 */
.L_x_140:
[----:B------:R-:W-:Y:S01]  /*2e00*/  ULEA UR8, UR5, UR6, 0x4 ;  /* 0x0000000605087291 */ /* 0x000fe2000f8e20ff */
[----:B------:R-:W-:Y:S01]  /*2e10*/  SEL R3, R6, R3, !P2 ;  /* 0x0000000306037207 */ /* 0x000fe20005000000 */
[----:B------:R-:W-:Y:S01]  /*2e20*/  UIADD3 UR9, UPT, UPT, UR4, 0xa0, URZ ;  /* 0x000000a004097890 */ /* 0x000fe2000fffe0ff */
[----:B--2---:R-:W-:Y:S01]  /*2e30*/  LEA R2, R11, UR6, 0x3 ;  /* 0x000000060b027c11 */ /* 0x004fe2000f8e18ff */
[----:B------:R-:W-:Y:S01]  /*2e40*/  UIADD3 UR8, UPT, UPT, UR8, 0x130, URZ ;  /* 0x0000013008087890 */ /* 0x000fe2000fffe0ff */
[----:B------:R2:W-:Y:S01]  /*2e50*/  @!P2 SYNCS.ARRIVE.TRANS64.RED RZ, [R3+URZ], R4 ;  /* 0x0000000403ffa9a7 */ /* 0x0005e200080004ff */
[----:B------:R-:W-:Y:S01]  /*2e60*/  UIADD3 UR4, UPT, UPT, UR5, 0x1, URZ ;  /* 0x0000000105047890 */ /* 0x000fe2000fffe0ff */
[----:B------:R-:W-:-:S03]  /*2e70*/  VIADD R8, R8, 0x1 ;  /* 0x0000000108087836 */ /* 0x000fc60000000000 */
[----:B------:R-:W-:Y:S02]  /*2e80*/  UISETP.NE.AND UP0, UPT, UR4, 0x2, UPT ;  /* 0x000000020400788c */ /* 0x000fe4000bf05270 */
[----:B------:R-:W-:Y:S01]  /*2e90*/  ISETP.NE.AND P0, PT, R8, 0x2, PT ;  /* 0x000000020800780c */ /* 0x000fe20003f05270 */
[----:B------:R-:W-:Y:S06]  /*2ea0*/  UGETNEXTWORKID.BROADCAST [UR8], [UR9] ;  /* 0x00000000080073ca */ /* 0x000fec0008000100 */
[----:B------:R-:W-:Y:S02]  /*2eb0*/  USEL UR7, URZ, 0x1, UP0 ;  /* 0x00000001ff077887 */ /* 0x000fe40008000000 */
[----:B------:R-:W-:-:S04]  /*2ec0*/  USEL UR5, UR4, URZ, UP0 ;  /* 0x000000ff04057287 */ /* 0x000fc80008000000 */
[----:B------:R-:W-:Y:S02]  /*2ed0*/  LOP3.LUT R12, R12, UR7, RZ, 0x3c, !PT ;  /* 0x000000070c0c7c12 */ /* 0x000fe4000f8e3cff */
[----:B--2---:R-:W-:-:S04]  /*2ee0*/  SHF.L.U32 R4, R10, 0x1f, RZ ;  /* 0x0000001f0a047819 */ /* 0x004fc800000006ff */
[----:B------:R-:W2:Y:S02]  /*2ef0*/  SYNCS.PHASECHK.TRANS64.TRYWAIT P1, [R2+URZ+0xa0], R4 ;  /* 0x0000a004020075a7 */ /* 0x000ea400080211ff */
[----:B--2---:R-:W-:Y:S05]  /*2f00*/  @!P1 BRA `(.L_x_52) ;  /* 0x0000004c009c9947 */ /* 0x004fea0003800000 */
.L_x_141:
[C---:B--2---:R-:W-:Y:S01]  /*2f10*/  LEA R4, R11.reuse, UR6, 0x4 ;  /* 0x000000060b047c11 */ /* 0x044fe2000f8e20ff */
[----:B------:R-:W-:Y:S01]  /*2f20*/  VIADD R2, R2, 0xb0 ;  /* 0x000000b002027836 */ /* 0x000fe20000000000 */
[----:B------:R-:W-:Y:S01]  /*2f30*/  SEL R8, R8, RZ, P0 ;  /* 0x000000ff08087207 */ /* 0x000fe20000000000 */
[----:B------:R-:W-:-:S03]  /*2f40*/  VIADD R11, R11, 0x1 ;  /* 0x000000010b0b7836 */ /* 0x000fc60000000000 */
[----:B------:R-:W2:Y:S01]  /*2f50*/  LDS.128 R4, [R4+0x130] ;  /* 0x0001300004047984 */ /* 0x000ea20000000c00 */
[----:B------:R-:W-:Y:S02]  /*2f60*/  PRMT R2, RZ, 0x654, R2 ;  /* 0x00000654ff027816 */ /* 0x000fe40000000002 */
[C---:B------:R-:W-:Y:S01]  /*2f70*/  ISETP.NE.AND P1, PT, R11.reuse, 0x2, PT ;  /* 0x000000020b00780c */ /* 0x040fe20003f25270 */
[----:B------:R-:W-:Y:S01]  /*2f80*/  @!PT LDS RZ, [RZ] ;  /* 0x00000000fffff984 */ /* 0x000fe20000000800 */
[----:B------:R-:W-:Y:S01]  /*2f90*/  @!PT LDS RZ, [RZ] ;  /* 0x00000000fffff984 */ /* 0x000fe20000000800 */
[----:B------:R-:W-:Y:S01]  /*2fa0*/  @!PT LDS RZ, [RZ] ;  /* 0x00000000fffff984 */ /* 0x000fe20000000800 */
[----:B------:R-:W-:Y:S01]  /*2fb0*/  @!PT LDS RZ, [RZ] ;  /* 0x00000000fffff984 */ /* 0x000fe20000000800 */
[----:B------:R3:W-:Y:S06]  /*2fc0*/  MEMBAR.ALL.CTA ;  /* 0x0000000000007992 */ /* 0x0007ec0000008000 */
[----:B---3--:R-:W3:Y:S01]  /*2fd0*/  FENCE.VIEW.ASYNC.S ;  /* 0x00000000000073c6 */ /* 0x008ee20000000000 */
[----:B------:R-:W-:Y:S01]  /*2fe0*/  SEL R11, R11, RZ, P1 ;  /* 0x000000ff0b0b7207 */ /* 0x000fe20000800000 */
[----:B---3--:R3:W-:Y:S01]  /*2ff0*/  SYNCS.ARRIVE.TRANS64.RED.A1T0 RZ, [R2+URZ], RZ ;  /* 0x000000ff02ff79a7 */ /* 0x0087e200081004ff */
[----:B--2---:R-:W-:-:S02]  /*3000*/  LOP3.LUT P3, RZ, R6, 0x1, RZ, 0xc0, !PT ;  /* 0x0000000106ff7812 */ /* 0x004fc4000786c0ff */
[----:B------:R-:W-:-:S04]  /*3010*/  SEL R4, RZ, 0x1, P1 ;  /* 0x00000001ff047807 */ /* 0x000fc80000800000 */
[----:B------:R-:W-:Y:S02]  /*3020*/  LOP3.LUT R10, R10, R4, RZ, 0x3c, !PT ;  /* 0x000000040a0a7212 */ /* 0x000fe400078e3cff */
[----:B---3--:R-:W-:-:S04]  /*3030*/  SEL R2, RZ, 0x1, P0 ;  /* 0x00000001ff027807 */ /* 0x008fc80000000000 */
[----:B------:R-:W-:Y:S01]  /*3040*/  LOP3.LUT R9, R9, R2, RZ, 0x3c, !PT ;  /* 0x0000000209097212 */ /* 0x000fe200078e3cff */
[----:B------:R-:W-:Y:S06]  /*3050*/  @P3 BRA `(.L_x_53) ;  /* 0xfffffffc002c3947 */ /* 0x000fec000383ffff */
[----:B------:R-:W-:Y:S01]  /*3060*/  ULEA UR4, UR5, UR6, 0x3 ;  /* 0x0000000605047291 */ /* 0x000fe2000f8e18ff */
[----:B------:R-:W-:-:S08]  /*3070*/  SHF.L.U32 R2, R12, 0x1f, RZ ;  /* 0x0000001f0c027819 */ /* 0x000fd000000006ff */
[----:B------:R-:W2:Y:S02]  /*3080*/  SYNCS.PHASECHK.TRANS64 P0, [UR4+0xb0], R2 ;  /* 0x0000b002ff0075a7 */ /* 0x000ea40008001004 */
[----:B--2---:R-:W-:Y:S05]  /*3090*/  @P0 BRA `(.L_x_54) ;  /* 0x0000000000080947 */ /* 0x004fea0003800000 */
[----:B------:R-:W2:Y:S02]  /*30a0*/  SYNCS.PHASECHK.TRANS64.TRYWAIT P0, [UR4+0xb0], R2 ;  /* 0x0000b002ff0075a7 */ /* 0x000ea40008001104 */
[----:B--2---:R-:W-:Y:S05]  /*30b0*/  @!P0 BRA `(.L_x_55) ;  /* 0x0000004c00448947 */ /* 0x004fea0003800000 */
.L_x_54:
[----:B------:R-:W-:-:S04]  /*30c0*/  UIADD3 UR7, UPT, UPT, UR5, 0x1, URZ ;  /* 0x0000000105077890 */ /* 0x000fc8000fffe0ff */
[----:B------:R-:W-:-:S04]  /*30d0*/  UISETP.NE.AND UP0, UPT, UR7, 0x2, UPT ;  /* 0x000000020700788c */ /* 0x000fc8000bf05270 */
[----:B------:R-:W-:Y:S02]  /*30e0*/  USEL UR8, URZ, 0x1, UP0 ;  /* 0x00000001ff087887 */ /* 0x000fe40008000000 */
[----:B------:R-:W-:-:S04]  /*30f0*/  USEL UR7, UR7, URZ, UP0 ;  /* 0x000000ff07077287 */ /* 0x000fc80008000000 */
[----:B------:R-:W-:Y:S01]  /*3100*/  ULEA UR7, UR7, UR6, 0x3 ;  /* 0x0000000607077291 */ /* 0x000fe2000f8e18ff */
[----:B--2---:R-:W-:-:S04]  /*3110*/  LOP3.LUT R2, R12, UR8, RZ, 0x3c, !PT ;  /* 0x000000080c027c12 */ /* 0x004fc8000f8e3cff */
[----:B------:R-:W-:-:S04]  /*3120*/  SHF.L.U32 R0, R2, 0x1f, RZ ;  /* 0x0000001f02007819 */ /* 0x000fc800000006ff */
[----:B------:R-:W2:Y:S02]  /*3130*/  SYNCS.PHASECHK.TRANS64 P0, [UR7+0xb0], R0 ;  /* 0x0000b000ff0075a7 */ /* 0x000ea40008001007 */
[----:B-12---:R-:W-:Y:S05]  /*3140*/  @P0 EXIT ;  /* 0x000000000000094d */ /* 0x006fea0003800000 */
[----:B------:R-:W-:Y:S02]  /*3150*/  SHF.L.U32 R2, R2, 0x1f, RZ ;  /* 0x0000001f02027819 */ /* 0x000fe400000006ff */
[----:B------:R-:W-:-:S07]  /*3160*/  MOV R0, UR7 ;  /* 0x0000000700007c02 */ /* 0x000fce0008000f00 */
.L_x_56:
[----:B-1----:R1:W2:Y:S02]  /*3170*/  SYNCS.PHASECHK.TRANS64.TRYWAIT P0, [R0+URZ+0xb0], R2 ;  /* 0x0000b002000075a7 */ /* 0x0022a400080011ff */
[----:B--2---:R-:W-:Y:S05]  /*3180*/  @!P0 NANOSLEEP.SYNCS 0x989680 ;  /* 0x009896800000895d */ /* 0x004fea0003900000 */
[----:B------:R-:W2:Y:S02]  /*3190*/  @!P0 SYNCS.PHASECHK.TRANS64 P0, [R0+URZ+0xb0], R2 ;  /* 0x0000b002000085a7 */ /* 0x000ea400080010ff */
[----:B--2---:R-:W-:Y:S05]  /*31a0*/  @P0 EXIT ;  /* 0x000000000000094d */ /* 0x004fea0003800000 */
[----:B------:R-:W-:Y:S05]  /*31b0*/  BRA `(.L_x_56) ;  /* 0xfffffffc00ec7947 */ /* 0x000fea000383ffff */
.L_x_49:
[----:B------:R-:W-:Y:S05]  /*31c0*/  BRA.U UP4, `(.L_x_57) ;  /* 0x0000001104447547 */ /* 0x000fea000b800000 */
[----:B------:R-:W-:Y:S01]  /*31d0*/  UMOV UR4, 0x40 ;  /* 0x0000004000047882 */ /* 0x000fe20000000000 */
[----:B------:R-:W-:Y:S01]  /*31e0*/  NOP ;  /* 0x0000000000007918 */ /* 0x000fe20000000000 */
[----:B------:R-:W-:Y:S01]  /*31f0*/  ULEA UR5, UR54, UR4, 0x18 ;  /* 0x0000000436057291 */ /* 0x000fe2000f8ec0ff */
[----:B------:R-:W-:Y:S02]  /*3200*/  UMOV UR6, 0x400 ;  /* 0x0000040000067882 */ /* 0x000fe40000000000 */
[----:B------:R-:W-:-:S06]  /*3210*/  ULEA UR6, UR54, UR6, 0x18 ;  /* 0x0000000636067291 */ /* 0x000fcc000f8ec0ff */
[----:B------:R-:W2:Y:S02]  /*3220*/  LDS.U8 R0, [UR5+0x1c] ;  /* 0x00001c05ff007984 */ /* 0x000ea40008000000 */
[----:B--2---:R-:W-:-:S13]  /*3230*/  ISETP.NE.AND P0, PT, R0, RZ, PT ;  /* 0x000000ff0000720c */ /* 0x004fda0003f05270 */
[----:B------:R-:W-:Y:S05]  /*3240*/  @P0 BRA `(.L_x_58) ;  /* 0x0000000000580947 */ /* 0x000fea0003800000 */
[----:B------:R-:W-:-:S13]  /*3250*/  ELECT P0, URZ, PT ;  /* 0x0000000000ff782f */ /* 0x000fda0003800000 */
[----:B------:R-:W-:Y:S05]  /*3260*/  @!P0 BRA `(.L_x_59) ;  /* 0x0000000000608947 */ /* 0x000fea0003800000 */
[----:B------:R-:W-:Y:S01]  /*3270*/  UMOV UR4, 0x10 ;  /* 0x0000001000047882 */ /* 0x000fe20000000000 */
[----:B------:R-:W-:Y:S01]  /*3280*/  HFMA2 R0, -RZ, RZ, 0, 5.9604644775390625e-08 ;  /* 0x00000001ff007431 */ /* 0x000fe200000001ff */
[----:B------:R-:W-:-:S03]  /*3290*/  MOV R3, 0xffff ;  /* 0x0000ffff00037802 */ /* 0x000fc60000000f00 */
[----:B------:R-:W-:Y:S04]  /*32a0*/  DEPBAR.LE SB2, 0x36 ;  /* 0x0000ad800000791a */ /* 0x000fe80000000000 */
[----:B------:R-:W2:Y:S02]  /*32b0*/  UTCATOMSWS.FIND_AND_SET.ALIGN UP0, UR4, UR4 ;  /* 0x00000004000475e3 */ /* 0x000ea40008000800 */
[----:B--2---:R-:W-:Y:S01]  /*32c0*/  MOV R4, UR4 ;  /* 0x0000000400047c02 */ /* 0x004fe20008000f00 */
[----:B------:R-:W-:Y:S06]  /*32d0*/  BRA.U UP0, `(.L_x_60) ;  /* 0x0000000100187547 */ /* 0x000fec000b800000 */
.L_x_61:
[----:B------:R-:W-:Y:S05]  /*32e0*/  NANOSLEEP 0x64 ;  /* 0x000000640000795d */ /* 0x000fea0003800000 */
[----:B------:R-:W-:-:S05]  /*32f0*/  UMOV UR4, 0x10 ;  /* 0x0000001000047882 */ /* 0x000fca0000000000 */
[----:B------:R-:W-:Y:S04]  /*3300*/  DEPBAR.LE SB2, 0x36 ;  /* 0x0000ad800000791a */ /* 0x000fe80000000000 */
[----:B------:R-:W2:Y:S02]  /*3310*/  UTCATOMSWS.FIND_AND_SET.ALIGN UP0, UR4, UR4 ;  /* 0x00000004000475e3 */ /* 0x000ea40008000800 */
[----:B--2---:R-:W-:Y:S01]  /*3320*/  MOV R4, UR4 ;  /* 0x0000000400047c02 */ /* 0x004fe20008000f00 */
[----:B------:R-:W-:Y:S05]  /*3330*/  BRA.U !UP0, `(.L_x_61) ;  /* 0xfffffffd08e87547 */ /* 0x000fea000b83ffff */
.L_x_60:
[-C--:B------:R-:W-:Y:S02]  /*3340*/  SHF.L.U32 R3, R3, R4.reuse, RZ ;  /* 0x0000000403037219 */ /* 0x080fe400000006ff */
[----:B------:R-:W-:Y:S01]  /*3350*/  SHF.L.U32 R0, R0, R4, RZ ;  /* 0x0000000400007219 */ /* 0x000fe200000006ff */
[----:B------:R-:W-:Y:S02]  /*3360*/  IMAD.SHL.U32 R4, R4, 0x20, RZ ;  /* 0x0000002004047824 */ /* 0x000fe400078e00ff */
[----:B------:R2:W-:Y:S04]  /*3370*/  ATOMS.OR RZ, [UR5+0x14], R3 ;  /* 0x00001403ffff798c */ /* 0x0005e8000b000005 */
[----:B------:R2:W-:Y:S04]  /*3380*/  ATOMS.OR RZ, [UR5+0x18], R0 ;  /* 0x00001800ffff798c */ /* 0x0005e8000b000005 */
[----:B------:R2:W-:Y:S01]  /*3390*/  STS [UR6+0x150], R4 ;  /* 0x00015004ff007988 */ /* 0x0005e20008000806 */
[----:B------:R-:W-:Y:S05]  /*33a0*/  BRA `(.L_x_59) ;  /* 0x0000000000107947 */ /* 0x000fea0003800000 */
.L_x_58:
[----:B------:R-:W-:Y:S02]  /*33b0*/  MOV R0, 0xffffffff ;  /* 0xffffffff00007802 */ /* 0x000fe40000000f00 */
[----:B------:R-:W-:-:S03]  /*33c0*/  MOV R4, 0x33f0 ;  /* 0x000033f000047802 */ /* 0x000fc60000000f00 */
[----:B------:R2:W-:Y:S04]  /*33d0*/  STS [UR6+0x150], R0 ;  /* 0x00015000ff007988 */ /* 0x0005e80008000806 */
[----:B-12--5:R-:W-:Y:S05]  /*33e0*/  CALL.REL.NOINC `($__internal_1_$__cuda_sm10x_tcgen05_guardrail_trap_phase_invalid_during_alloc) ;  /* 0x00000050001c7944 */ /* 0x026fea0003c00000 */
.L_x_59:
[----:B------:R-:W-:Y:S05]  /*33f0*/  WARPSYNC.ALL ;  /* 0x0000000000007948 */ /* 0x000fea0003800000 */
[----:B------:R-:W3:Y:S01]  /*3400*/  S2UR UR4, SR_CgaCtaId ;  /* 0x00000000000479c3 */ /* 0x000ee20000008800 */
[----:B------:R-:W-:Y:S01]  /*3410*/  UMOV UR41, 0x400 ;  /* 0x0000040000297882 */ /* 0x000fe20000000000 */
[----:B------:R-:W-:-:S06]  /*3420*/  NOP ;  /* 0x0000000000007918 */ /* 0x000fcc0000000000 */
[----:B------:R-:W-:Y:S06]  /*3430*/  BAR.ARV 0x6, 0xa0 ;  /* 0x0182800000007b1d */ /* 0x000fec0000002000 */
[----:B------:R-:W4:Y:S01]  /*3440*/  LDCU UR6, c[0x0][0x38c] ;  /* 0x00007180ff0677ac */ /* 0x000f220008000800 */
[----:B------:R-:W-:Y:S01]  /*3450*/  LOP3.LUT R2, R2, 0xffff, RZ, 0xc0, !PT ;  /* 0x0000ffff02027812 */ /* 0x000fe200078ec0ff */
[----:B------:R-:W-:Y:S01]  /*3460*/  IMAD.MOV.U32 R11, RZ, RZ, 0x1 ;  /* 0x00000001ff0b7424 */ /* 0x000fe200078e00ff */
[----:B------:R-:W-:Y:S01]  /*3470*/  CS2R R8, SRZ ;  /* 0x0000000000087805 */ /* 0x000fe2000001ff00 */
[----:B------:R-:W1:Y:S01]  /*3480*/  LDCU UR7, c[0x0][0x38c] ;  /* 0x00007180ff0777ac */ /* 0x000e620008000800 */
[----:B------:R-:W-:Y:S01]  /*3490*/  R2UR UR42, R2 ;  /* 0x00000000022a72ca */ /* 0x000fe200000e0000 */
[----:B------:R-:W-:Y:S01]  /*34a0*/  IMAD.MOV.U32 R10, RZ, RZ, RZ ;  /* 0x000000ffff0a7224 */ /* 0x000fe200078e00ff */
[----:B------:R-:W-:Y:S01]  /*34b0*/  UMOV UR45, URZ ;  /* 0x000000ff002d7c82 */ /* 0x000fe20008000000 */
[----:B------:R-:W-:Y:S01]  /*34c0*/  UMOV UR39, URZ ;  /* 0x000000ff00277c82 */ /* 0x000fe20008000000 */
[----:B---3--:R-:W-:Y:S01]  /*34d0*/  ULEA UR41, UR4, UR41, 0x18 ;  /* 0x0000002904297291 */ /* 0x008fe2000f8ec0ff */
[----:B------:R-:W-:Y:S01]  /*34e0*/  UMOV UR62, 0x0 ;  /* 0x00000000003e7882 */ /* 0x000fe20000000000 */
[----:B------:R-:W-:-:S02]  /*34f0*/  UMOV UR63, 0x4100910 ;  /* 0x04100910003f7882 */ /* 0x000fc40000000000 */
[----:B------:R-:W-:Y:S02]  /*3500*/  UIADD3 UR5, UPT, UPT, UR41, 0x6800, URZ ;  /* 0x0000680029057890 */ /* 0x000fe4000fffe0ff */
[----:B------:R-:W-:Y:S02]  /*3510*/  UIADD3 UR4, UPT, UPT, UR41, 0x1e800, URZ ;  /* 0x0001e80029047890 */ /* 0x000fe4000fffe0ff */
[----:B----4-:R-:W-:Y:S01]  /*3520*/  UIADD3 UR6, UPT, UPT, UR6, 0x3f, URZ ;  /* 0x0000003f06067890 */ /* 0x010fe2000fffe0ff */
[----:B--2---:R-:W2:Y:S01]  /*3530*/  LDS R0, [UR41+0x150] ;  /* 0x00015029ff007984 */ /* 0x004ea20008000800 */
[----:B------:R-:W-:Y:S02]  /*3540*/  USHF.R.U32.HI UR5, URZ, 0x4, UR5 ;  /* 0x00000004ff057899 */ /* 0x000fe40008011605 */
[----:B------:R-:W-:Y:S02]  /*3550*/  USHF.R.S32.HI UR47, URZ, 0x1f, UR6 ;  /* 0x0000001fff2f7899 */ /* 0x000fe40008011406 */
[----:B------:R-:W-:-:S02]  /*3560*/  USHF.R.U32.HI UR4, URZ, 0x4, UR4 ;  /* 0x00000004ff047899 */ /* 0x000fc40008011604 */
[----:B------:R-:W-:Y:S02]  /*3570*/  ULEA.HI UR47, UR47, UR6, URZ, 0x6 ;  /* 0x000000062f2f7291 */ /* 0x000fe4000f8f30ff */
[----:B------:R-:W-:Y:S02]  /*3580*/  ULOP3.LUT UR5, UR5, 0x3fff, URZ, 0xc0, !UPT ;  /* 0x00003fff05057892 */ /* 0x000fe4000f8ec0ff */
[----:B------:R-:W-:Y:S02]  /*3590*/  USHF.R.S32.HI UR47, URZ, 0x6, UR47 ;  /* 0x00000006ff2f7899 */ /* 0x000fe4000801142f */
[----:B------:R-:W-:Y:S02]  /*35a0*/  ULOP3.LUT UR4, UR4, 0x3fff, URZ, 0xc0, !UPT ;  /* 0x00003fff04047892 */ /* 0x000fe4000f8ec0ff */
[----:B------:R-:W-:Y:S01]  /*35b0*/  UISETP.LT.AND UP0, UPT, UR47, 0x1, UPT ;  /* 0x000000012f00788c */ /* 0x000fe2000bf01270 */
[----:B------:R-:W-:Y:S01]  /*35c0*/  UMOV UR60, 0x0 ;  /* 0x00000000003c7882 */ /* 0x000fe20000000000 */
[----:B------:R-:W-:-:S02]  /*35d0*/  UMOV UR61, 0x4100910 ;  /* 0x04100910003d7882 */ /* 0x000fc40000000000 */
[----:B------:R-:W-:Y:S01]  /*35e0*/  USEL UR64, UR47, 0x1, !UP0 ;  /* 0x000000012f407887 */ /* 0x000fe2000c000000 */
[----:B------:R-:W-:Y:S01]  /*35f0*/  UMOV UR58, 0x0 ;  /* 0x00000000003a7882 */ /* 0x000fe20000000000 */
[----:B------:R-:W-:Y:S01]  /*3600*/  UMOV UR59, 0x4100910 ;  /* 0x04100910003b7882 */ /* 0x000fe20000000000 */
[----:B------:R-:W-:Y:S01]  /*3610*/  UMOV UR56, 0x0 ;  /* 0x0000000000387882 */ /* 0x000fe20000000000 */
[----:B------:R-:W-:Y:S01]  /*3620*/  UMOV UR57, 0x4100910 ;  /* 0x0410091000397882 */ /* 0x000fe20000000000 */
[----:B------:R-:W-:Y:S01]  /*3630*/  UMOV UR54, 0x0 ;  /* 0x0000000000367882 */ /* 0x000fe20000000000 */
[----:B------:R-:W-:Y:S01]  /*3640*/  UMOV UR55, 0x4100910 ;  /* 0x0410091000377882 */ /* 0x000fe20000000000 */
[----:B------:R-:W-:Y:S01]  /*3650*/  UMOV UR52, 0x0 ;  /* 0x0000000000347882 */ /* 0x000fe20000000000 */
[----:B------:R-:W-:Y:S01]  /*3660*/  UMOV UR53, 0x4100910 ;  /* 0x0410091000357882 */ /* 0x000fe20000000000 */
[----:B------:R-:W-:Y:S02]  /*3670*/  ULOP3.LUT UR43, UR5, 0x10000, URZ, 0xfc, !UPT ;  /* 0x00010000052b7892 */ /* 0x000fe4000f8efcff */
[----:B------:R-:W-:-:S02]  /*3680*/  ULOP3.LUT UR44, UR4, 0x10000, URZ, 0xfc, !UPT ;  /* 0x00010000042c7892 */ /* 0x000fc4000f8efcff */
[----:B------:R-:W-:Y:S02]  /*3690*/  UIADD3 UR64, UPT, UPT, -UR64, URZ, URZ ;  /* 0x000000ff40407290 */ /* 0x000fe4000fffe1ff */
[----:B-1----:R-:W-:Y:S01]  /*36a0*/  UISETP.GE.AND UP4, UPT, UR7, 0x1, UPT ;  /* 0x000000010700788c */ /* 0x002fe2000bf86270 */
[----:B------:R-:W-:Y:S01]  /*36b0*/  UMOV UR50, 0x0 ;  /* 0x0000000000327882 */ /* 0x000fe20000000000 */
[----:B------:R-:W-:Y:S01]  /*36c0*/  UMOV UR51, 0x4100910 ;  /* 0x0410091000337882 */ /* 0x000fe20000000000 */
[----:B------:R-:W-:Y:S01]  /*36d0*/  UMOV UR48, 0x0 ;  /* 0x0000000000307882 */ /* 0x000fe20000000000 */
[----:B--2---:R-:W-:Y:S01]  /*36e0*/  R2UR UR65, R0 ;  /* 0x00000000004172ca */ /* 0x004fe200000e0000 */
[----:B------:R-:W-:-:S14]  /*36f0*/  UMOV UR49, 0x4100910 ;  /* 0x0410091000317882 */ /* 0x000fdc0000000000 */
.L_x_68:
[----:B------:R-:W-:Y:S02]  /*3700*/  LEA R0, R10, UR41, 0x3 ;  /* 0x000000290a007c11 */ /* 0x000fe4000f8e18ff */
[----:B------:R-:W-:Y:S02]  /*3710*/  SHF.L.U32 R2, R9, 0x1f, RZ ;  /* 0x0000001f09027819 */ /* 0x000fe400000006ff */
[----:B------:R-:W-:Y:S01]  /*3720*/  PLOP3.LUT P0, PT, PT, PT, UP4, 0x80, 0x8 ;  /* 0x000000000008781c */ /* 0x000fe20003f0f048 */
[----:B------:R-:W-:Y:S01]  /*3730*/  VIADD R3, R0, 0xb0 ;  /* 0x000000b000037836 */ /* 0x000fe20000000000 */
[----:B-1----:R-:W1:Y:S02]  /*3740*/  SYNCS.PHASECHK.TRANS64.TRYWAIT P1, [R0+URZ+0xa0], R2 ;  /* 0x0000a002000075a7 */ /* 0x002e6400080211ff */
[----:B-1-3--:R-:W-:Y:S09]  /*3750*/  @!P1 BRA `(.L_x_62) ;  /* 0x0000004400b49947 */ /* 0x00aff20003800000 */
.L_x_143:
[----:B------:R-:W-:Y:S01]  /*3760*/  LEA R4, R10, UR41, 0x4 ;  /* 0x000000290a047c11 */ /* 0x000fe2000f8e20ff */
[----:B------:R-:W-:Y:S01]  /*3770*/  @UP4 ULEA UR4, UR39, UR41, 0x3 ;  /* 0x0000002927044291 */ /* 0x000fe2000f8e18ff */
[----:B------:R-:W-:Y:S01]  /*3780*/  PLOP3.LUT P2, PT, PT, PT, PT, 0x80, 0x8 ;  /* 0x000000000008781c */ /* 0x000fe20003f4f070 */
[----:B------:R-:W-:Y:S01]  /*3790*/  ULEA UR46, UR45, UR41, 0x3 ;  /* 0x000000292d2e7291 */ /* 0x000fe2000f8e18ff */
[----:B------:R-:W-:Y:S02]  /*37a0*/  PRMT R3, RZ, 0x654, R3 ;  /* 0x00000654ff037816 */ /* 0x000fe40000000003 */
[----:B------:R-:W2:Y:S01]  /*37b0*/  LDS.128 R4, [R4+0x130] ;  /* 0x0001300004047984 */ /* 0x000ea20000000c00 */
[----:B-1----:R-:W-:Y:S02]  /*37c0*/  @P0 SHF.L.U32 R2, R8, 0x1f, RZ ;  /* 0x0000001f08020819 */ /* 0x002fe400000006ff */
[----:B------:R-:W-:Y:S01]  /*37d0*/  SHF.L.U32 R0, R11, 0x1f, RZ ;  /* 0x0000001f0b007819 */ /* 0x000fe200000006ff */
[----:B------:R-:W-:Y:S01]  /*37e0*/  @!PT LDS RZ, [RZ] ;  /* 0x00000000fffff984 */ /* 0x000fe20000000800 */
[----:B------:R-:W-:Y:S01]  /*37f0*/  @!PT LDS RZ, [RZ] ;  /* 0x00000000fffff984 */ /* 0x000fe20000000800 */
[----:B------:R-:W-:Y:S01]  /*3800*/  @!PT LDS RZ, [RZ] ;  /* 0x00000000fffff984 */ /* 0x000fe20000000800 */
[----:B------:R-:W-:Y:S01]  /*3810*/  @!PT LDS RZ, [RZ] ;  /* 0x00000000fffff984 */ /* 0x000fe20000000800 */
[----:B------:R1:W-:Y:S06]  /*3820*/  MEMBAR.ALL.CTA ;  /* 0x0000000000007992 */ /* 0x0003ec0000008000 */
[----:B-1----:R-:W1:Y:S02]  /*3830*/  FENCE.VIEW.ASYNC.S ;  /* 0x00000000000073c6 */ /* 0x002e640000000000 */
[----:B-1----:R1:W-:Y:S01]  /*3840*/  SYNCS.ARRIVE.TRANS64.RED.A1T0 RZ, [R3+URZ], RZ ;  /* 0x000000ff03ff79a7 */ /* 0x0023e200081004ff */
[----:B------:R1:W3:Y:S01]  /*3850*/  @P0 SYNCS.PHASECHK.TRANS64.TRYWAIT P2, [UR4], R2 ;  /* 0x00000002ff0005a7 */ /* 0x0002e20008041104 */
[----:B------:R-:W-:Y:S01]  /*3860*/  ULEA.HI UR4, UR45, UR45, URZ, 0x1 ;  /* 0x0000002d2d047291 */ /* 0x000fe2000f8f08ff */
[----:B--2---:R-:W-:-:S03]  /*3870*/  LOP3.LUT P1, RZ, R6, 0x1, RZ, 0xc0, !PT ;  /* 0x0000000106ff7812 */ /* 0x004fc6000782c0ff */
[----:B------:R-:W-:Y:S02]  /*3880*/  USHF.L.U32 UR5, UR4, 0x5, URZ ;  /* 0x0000000504057899 */ /* 0x000fe400080006ff */
[----:B------:R-:W-:Y:S02]  /*3890*/  ULOP3.LUT UR36, UR4, 0xffe, URZ, 0xc0, !UPT ;  /* 0x00000ffe04247892 */ /* 0x000fe4000f8ec0ff */
[----:B------:R-:W-:Y:S02]  /*38a0*/  ULOP3.LUT UR4, UR5, 0xffffffc0, URZ, 0xc0, !UPT ;  /* 0xffffffc005047892 */ /* 0x000fe4000f8ec0ff */
[----:B------:R-:W-:Y:S02]  /*38b0*/  UIADD3 UR36, UPT, UPT, -UR36, UR45, URZ ;  /* 0x0000002d24247290 */ /* 0x000fe4000fffe1ff */
[----:B------:R-:W-:Y:S01]  /*38c0*/  UIADD3 UR4, UPT, UPT, UR65, UR4, URZ ;  /* 0x0000000441047290 */ /* 0x000fe2000fffe0ff */
[----:B------:R-:W2:Y:S03]  /*38d0*/  SYNCS.PHASECHK.TRANS64.TRYWAIT P0, [UR46+0xe0], R0 ;  /* 0x0000e000ff0075a7 */ /* 0x000ea6000800112e */
[----:B------:R-:W-:Y:S01]  /*38e0*/  ULEA UR36, UR36, UR4, 0x14 ;  /* 0x0000000424247291 */ /* 0x000fe2000f8ea0ff */
[----:B-123--:R-:W-:Y:S11]  /*38f0*/  @!P0 BRA `(.L_x_63) ;  /* 0x0000004400608947 */ /* 0x00eff60003800000 */
.L_x_145:
[----:B------:R-:W-:Y:S01]  /*3900*/  IADD3 R10, PT, PT, R10, 0x1, RZ ;  /* 0x000000010a0a7810 */ /* 0x000fe20007ffe0ff */
[----:B------:R-:W-:Y:S06]  /*3910*/  BRA.U !UP4, `(.L_x_64) ;  /* 0x000000050c107547 */ /* 0x000fec000b800000 */
[----:B------:R-:W-:Y:S01]  /*3920*/  UPLOP3.LUT UP2, UPT, UPT, UPT, UPT, 0x40, 0x4 ;  /* 0x000000000004789c */ /* 0x000fe20003f4e870 */
[----:B------:R-:W-:Y:S01]  /*3930*/  UMOV UR38, UR64 ;  /* 0x0000004000267c82 */ /* 0x000fe20008000000 */
[----:B------:R-:W-:Y:S01]  /*3940*/  UMOV UR37, UR47 ;  /* 0x0000002f00257c82 */ /* 0x000fe20008000000 */
[----:B------:R-:W-:-:S08]  /*3950*/  UMOV UR5, UR39 ;  /* 0x0000002700057c82 */ /* 0x000fd00008000000 */
.L_x_67:
[----:B------:R-:W-:Y:S02]  /*3960*/  UIADD3 UR38, UPT, UPT, UR38, 0x1, URZ ;  /* 0x0000000126267890 */ /* 0x000fe4000fffe0ff */
[----:B------:R-:W-:Y:S02]  /*3970*/  ULEA UR7, UR5, UR41, 0x3 ;  /* 0x0000002905077291 */ /* 0x000fe4000f8e18ff */
[----:B------:R-:W-:Y:S01]  /*3980*/  UISETP.NE.AND UP3, UPT, UR38, URZ, UPT ;  /* 0x000000ff2600728c */ /* 0x000fe2000bf65270 */
[----:B--23--:R-:W-:Y:S10]  /*3990*/  @P2 BRA `(.L_x_65) ;  /* 0x00000000000c2947 */ /* 0x00cff40003800000 */
[----:B-1----:R-:W-:Y:S04]  /*39a0*/  SHF.L.U32 R2, R8, 0x1f, RZ ;  /* 0x0000001f08027819 */ /* 0x002fe800000006ff */
[----:B------:R-:W1:Y:S02]  /*39b0*/  SYNCS.PHASECHK.TRANS64.TRYWAIT P0, [UR7], R2 ;  /* 0x00000002ff0075a7 */ /* 0x000e640008001107 */
[----:B-1----:R-:W-:Y:S05]  /*39c0*/  @!P0 BRA `(.L_x_66) ;  /* 0x0000004400448947 */ /* 0x002fea0003800000 */
.L_x_65:
[----:B------:R-:W-:Y:S01]  /*39d0*/  UISETP.NE.AND UP0, UPT, UR37, 0x1, UPT ;  /* 0x000000012500788c */ /* 0x000fe2000bf05270 */
[----:B------:R-:W-:Y:S01]  /*39e0*/  PLOP3.LUT P2, PT, PT, PT, PT, 0x80, 0x8 ;  /* 0x000000000008781c */ /* 0x000fe20003f4f070 */
[----:B------:R-:W-:Y:S02]  /*39f0*/  UIADD3 UR4, UPT, UPT, UR5, 0x1, URZ ;  /* 0x0000000105047890 */ /* 0x000fe4000fffe0ff */
[----:B------:R-:W-:Y:S02]  /*3a00*/  UIADD3 UR40, UPT, UPT, UR7, 0x30, URZ ;  /* 0x0000003007287890 */ /* 0x000fe4000fffe0ff */
[----:B------:R-:W-:Y:S01]  /*3a10*/  UISETP.NE.AND UP1, UPT, UR4, 0x6, UPT ;  /* 0x000000060400788c */ /* 0x000fe2000bf25270 */
[----:B------:R-:W-:Y:S01]  /*3a20*/  PLOP3.LUT P0, PT, PT, PT, UP0, 0x80, 0x8 ;  /* 0x000000000008781c */ /* 0x000fe20003f0f008 */
[----:B------:R-:W-:Y:S02]  /*3a30*/  UIADD3 UR37, UPT, UPT, UR37, -0x1, URZ ;  /* 0xffffffff25257890 */ /* 0x000fe4000fffe0ff */
[----:B------:R-:W-:Y:S02]  /*3a40*/  USEL UR6, URZ, 0x1, UP1 ;  /* 0x00000001ff067887 */ /* 0x000fe40008800000 */
[----:B------:R-:W-:Y:S01]  /*3a50*/  USEL UR39, UR4, URZ, UP1 ;  /* 0x000000ff04277287 */ /* 0x000fe20008800000 */
[----:B------:R-:W-:Y:S01]  /*3a60*/  UMOV UR7, 0x40004040 ;  /* 0x4000404000077882 */ /* 0x000fe20000000000 */
[----:B------:R-:W-:Y:S02]  /*3a70*/  UMOV UR35, 0x40004040 ;  /* 0x4000404000237882 */ /* 0x000fe40000000000 */
[----:B------:R-:W-:Y:S01]  /*3a80*/  @UP0 ULEA UR4, UR39, UR41, 0x3 ;  /* 0x0000002927040291 */ /* 0x000fe2000f8e18ff */
[----:B------:R-:W-:Y:S01]  /*3a90*/  LOP3.LUT R8, R8, UR6, RZ, 0x3c, !PT ;  /* 0x0000000608087c12 */ /* 0x000fe2000f8e3cff */
[----:B------:R-:W-:Y:S01]  /*3aa0*/  ULEA UR6, UR5, UR44, 0xa ;  /* 0x0000002c05067291 */ /* 0x000fe2000f8e50ff */
[----:B------:R-:W-:Y:S02]  /*3ab0*/  UMOV UR33, 0x40004040 ;  /* 0x4000404000217882 */ /* 0x000fe40000000000 */
[----:B-1----:R-:W-:Y:S01]  /*3ac0*/  @P0 SHF.L.U32 R0, R8, 0x1f, RZ ;  /* 0x0000001f08000819 */ /* 0x002fe200000006ff */
[----:B------:R-:W-:Y:S02]  /*3ad0*/  UIADD3 UR34, UPT, UPT, UR6, 0x2, URZ ;  /* 0x0000000206227890 */ /* 0x000fe4000fffe0ff */
[----:B------:R-:W-:Y:S01]  /*3ae0*/  UIADD3 UR30, UPT, UPT, UR6, 0x4, URZ ;  /* 0x00000004061e7890 */ /* 0x000fe2000fffe0ff */
[----:B------:R2:W3:Y:S01]  /*3af0*/  @P0 SYNCS.PHASECHK.TRANS64.TRYWAIT P2, [UR4], R0 ;  /* 0x00000000ff0005a7 */ /* 0x0004e20008041104 */
[----:B------:R-:W-:Y:S02]  /*3b00*/  ULEA UR4, UR5, UR43, 0xa ;  /* 0x0000002b05047291 */ /* 0x000fe4000f8e50ff */
[----:B------:R-:W-:Y:S02]  /*3b10*/  UIADD3 UR26, UPT, UPT, UR6, 0x6, URZ ;  /* 0x00000006061a7890 */ /* 0x000fe4000fffe0ff */
        /* <DEDUP_REMOVED lines=10> */
[----:B------:R-:W-:Y:S01]  /*3bc0*/  UIADD3 UR8, UPT, UPT, UR4, 0x206, URZ ;  /* 0x0000020604087890 */ /* 0x000fe2000fffe0ff */
[----:B------:R-:W-:Y:S01]  /*3bd0*/  UMOV UR5, 0x40004040 ;  /* 0x4000404000057882 */ /* 0x000fe20000000000 */
[----:B------:R-:W-:Y:S01]  /*3be0*/  UMOV UR31, 0x40004040 ;  /* 0x40004040001f7882 */ /* 0x000fe20000000000 */
[----:B------:R1:W-:Y:S01]  /*3bf0*/  UTCHMMA gdesc[UR4], gdesc[UR6], tmem[UR36], tmem[UR62], idesc[UR63], UP2 ;  /* 0x00ff3e06040075ea */ /* 0x0003e20009000024 */
[----:B------:R-:W-:Y:S01]  /*3c00*/  UPLOP3.LUT UP2, UPT, UPT, UPT, UPT, 0x80, 0x8 ;  /* 0x000000000008789c */ /* 0x000fe20003f4f070 */
[----:B------:R2:W-:Y:S01]  /*3c10*/  UTCHMMA gdesc[UR32], gdesc[UR34], tmem[UR36], tmem[UR60], idesc[UR61], UPT ;  /* 0x00ff3c22200075ea */ /* 0x0005e2000b800024 */
[----:B------:R-:W-:Y:S01]  /*3c20*/  UMOV UR29, 0x40004040 ;  /* 0x40004040001d7882 */ /* 0x000fe20000000000 */
[----:B------:R-:W-:Y:S01]  /*3c30*/  UMOV UR27, 0x40004040 ;  /* 0x40004040001b7882 */ /* 0x000fe20000000000 */
        /* <DEDUP_REMOVED lines=12> */
[----:B------:R-:W-:Y:S01]  /*3d00*/  UMOV UR9, 0x40004040 ;  /* 0x4000404000097882 */ /* 0x000fe20000000000 */
[----:B------:R2:W-:Y:S01]  /*3d10*/  UTCHMMA gdesc[UR12], gdesc[UR14], tmem[UR36], tmem[UR50], idesc[UR51], UPT ;  /* 0x00ff320e0c0075ea */ /* 0x0005e2000b800024 */
[----:B------:R2:W-:Y:S01]  /*3d20*/  UTCHMMA gdesc[UR8], gdesc[UR10], tmem[UR36], tmem[UR48], idesc[UR49], UPT ;  /* 0x00ff300a080075ea */ /* 0x0005e2000b800024 */
[----:B------:R2:W-:Y:S01]  /*3d30*/  UTCBAR.MULTICAST [UR40], URZ, UR42 ;  /* 0x000000ff280073e9 */ /* 0x0005e2000800082a */
[----:B-1----:R-:W-:Y:S01]  /*3d40*/  UMOV UR5, UR39 ;  /* 0x0000002700057c82 */ /* 0x002fe20008000000 */
[----:B------:R-:W-:Y:S05]  /*3d50*/  BRA.U UP3, `(.L_x_67) ;  /* 0xfffffffd03007547 */ /* 0x000fea000b83ffff */
.L_x_64:
[----:B------:R-:W-:Y:S01]  /*3d60*/  UIADD3 UR4, UPT, UPT, UR45, 0x1, URZ ;  /* 0x000000012d047890 */ /* 0x000fe2000fffe0ff */
[C---:B------:R-:W-:Y:S01]  /*3d70*/  ISETP.NE.AND P0, PT, R10.reuse, 0x2, PT ;  /* 0x000000020a00780c */ /* 0x040fe20003f05270 */
[----:B------:R-:W-:Y:S02]  /*3d80*/  UIADD3 UR5, UPT, UPT, UR46, 0xc0, URZ ;  /* 0x000000c02e057890 */ /* 0x000fe4000fffe0ff */
[----:B------:R-:W-:Y:S01]  /*3d90*/  UISETP.NE.AND UP0, UPT, UR4, 0x4, UPT ;  /* 0x000000040400788c */ /* 0x000fe2000bf05270 */
[----:B-12---:R-:W-:Y:S02]  /*3da0*/  SEL R0, RZ, 0x1, P0 ;  /* 0x00000001ff007807 */ /* 0x006fe40000000000 */
[----:B------:R-:W-:Y:S01]  /*3db0*/  SEL R10, R10, RZ, P0 ;  /* 0x000000ff0a0a7207 */ /* 0x000fe20000000000 */
[----:B------:R-:W-:Y:S01]  /*3dc0*/  USEL UR6, URZ, 0x1, UP0 ;  /* 0x00000001ff067887 */ /* 0x000fe20008000000 */
[----:B------:R-:W-:Y:S01]  /*3dd0*/  LOP3.LUT R9, R9, R0, RZ, 0x3c, !PT ;  /* 0x0000000009097212 */ /* 0x000fe200078e3cff */
[----:B------:R-:W-:Y:S01]  /*3de0*/  USEL UR45, UR4, URZ, UP0 ;  /* 0x000000ff042d7287 */ /* 0x000fe20008000000 */
[----:B------:R1:W-:Y:S03]  /*3df0*/  UTCBAR [UR5], URZ ;  /* 0x000000ff050073e9 */ /* 0x0003e600080000ff */
[----:B------:R-:W-:Y:S01]  /*3e00*/  LOP3.LUT R11, R11, UR6, RZ, 0x3c, !PT ;  /* 0x000000060b0b7c12 */ /* 0x000fe2000f8e3cff */
[----:B------:R-:W-:Y:S07]  /*3e10*/  @P1 BRA `(.L_x_68) ;  /* 0xfffffff800381947 */ /* 0x000fee000383ffff */
[----:B------:R-:W2:Y:S01]  /*3e20*/  S2UR UR8, SR_CgaCtaId ;  /* 0x00000000000879c3 */ /* 0x000ea20000008800 */
[----:B------:R-:W-:Y:S01]  /*3e30*/  ELECT P0, URZ, PT ;  /* 0x0000000000ff782f */ /* 0x000fe20003800000 */
[----:B------:R-:W-:Y:S01]  /*3e40*/  IMAD.MOV.U32 R0, RZ, RZ, 0x1 ;  /* 0x00000001ff007424 */ /* 0x000fe200078e00ff */
[----:B------:R-:W-:Y:S01]  /*3e50*/  UIADD3 UR41, UPT, UPT, UR41, 0xe0, URZ ;  /* 0x000000e029297890 */ /* 0x000fe2000fffe0ff */
[----:B------:R-:W-:Y:S01]  /*3e60*/  SHF.L.U32 R2, R11, 0x1f, RZ ;  /* 0x0000001f0b027819 */ /* 0x000fe200000006ff */
[----:B------:R-:W-:-:S03]  /*3e70*/  UMOV UR4, 0x40 ;  /* 0x0000004000047882 */ /* 0x000fc60000000000 */
[----:B------:R-:W-:Y:S01]  /*3e80*/  UVIRTCOUNT.DEALLOC.SMPOOL 0x80 ;  /* 0x000000800000784c */ /* 0x000fe20000000000 */
[----:B--2---:R-:W-:Y:S02]  /*3e90*/  ULEA UR8, UR8, UR4, 0x18 ;  /* 0x0000000408087291 */ /* 0x004fe4000f8ec0ff */
[----:B------:R-:W-:-:S07]  /*3ea0*/  ULEA UR4, UR45, UR41, 0x3 ;  /* 0x000000292d047291 */ /* 0x000fce000f8e18ff */
[----:B------:R2:W-:Y:S02]  /*3eb0*/  @P0 STS.U8 [UR8+0x1c], R0 ;  /* 0x00001c00ff000988 */ /* 0x0005e40008000008 */
[----:B------:R-:W4:Y:S02]  /*3ec0*/  SYNCS.PHASECHK.TRANS64.TRYWAIT P0, [UR4], R2 ;  /* 0x00000002ff0075a7 */ /* 0x000f240008001104 */
[----:B--2-4-:R-:W-:Y:S05]  /*3ed0*/  @!P0 BRA `(.L_x_69) ;  /* 0x0000004000188947 */ /* 0x014fea0003800000 */
.L_x_148:
[----:B------:R-:W-:-:S04]  /*3ee0*/  UIADD3 UR4, UPT, UPT, UR45, 0x1, URZ ;  /* 0x000000012d047890 */ /* 0x000fc8000fffe0ff */
[----:B------:R-:W-:-:S04]  /*3ef0*/  UISETP.NE.AND UP0, UPT, UR4, 0x4, UPT ;  /* 0x000000040400788c */ /* 0x000fc8000bf05270 */
[----:B------:R-:W-:Y:S02]  /*3f00*/  USEL UR6, URZ, 0x1, UP0 ;  /* 0x00000001ff067887 */ /* 0x000fe40008000000 */
[----:B------:R-:W-:-:S04]  /*3f10*/  USEL UR4, UR4, URZ, UP0 ;  /* 0x000000ff04047287 */ /* 0x000fc80008000000 */
[----:B-1----:R-:W-:Y:S01]  /*3f20*/  ULEA UR5, UR4, UR41, 0x3 ;  /* 0x0000002904057291 */ /* 0x002fe2000f8e18ff */
[----:B--2---:R-:W-:-:S04]  /*3f30*/  LOP3.LUT R2, R11, UR6, RZ, 0x3c, !PT ;  /* 0x000000060b027c12 */ /* 0x004fc8000f8e3cff */
[----:B------:R-:W-:-:S04]  /*3f40*/  SHF.L.U32 R3, R2, 0x1f, RZ ;  /* 0x0000001f02037819 */ /* 0x000fc800000006ff */
[----:B------:R-:W1:Y:S02]  /*3f50*/  SYNCS.PHASECHK.TRANS64.TRYWAIT P0, [UR5], R3 ;  /* 0x00000003ff0075a7 */ /* 0x000e640008001105 */
[----:B-1----:R-:W-:Y:S05]  /*3f60*/  @!P0 BRA `(.L_x_70) ;  /* 0x00000040000c8947 */ /* 0x002fea0003800000 */
.L_x_150:
        /* <DEDUP_REMOVED lines=9> */
.L_x_152:
[----:B------:R-:W-:-:S04]  /*4000*/  UIADD3 UR4, UPT, UPT, UR4, 0x1, URZ ;  /* 0x0000000104047890 */ /* 0x000fc8000fffe0ff */
[----:B------:R-:W-:-:S04]  /*4010*/  UISETP.NE.AND UP0, UPT, UR4, 0x4, UPT ;  /* 0x000000040400788c */ /* 0x000fc8000bf05270 */
[----:B------:R-:W-:Y:S02]  /*4020*/  USEL UR5, URZ, 0x1, UP0 ;  /* 0x00000001ff057887 */ /* 0x000fe40008000000 */
[----:B------:R-:W-:-:S04]  /*4030*/  USEL UR4, UR4, URZ, UP0 ;  /* 0x000000ff04047287 */ /* 0x000fc80008000000 */
[----:B------:R-:W-:Y:S01]  /*4040*/  ULEA UR4, UR4, UR41, 0x3 ;  /* 0x0000002904047291 */ /* 0x000fe2000f8e18ff */
[----:B------:R-:W-:-:S04]  /*4050*/  LOP3.LUT R2, R2, UR5, RZ, 0x3c, !PT ;  /* 0x0000000502027c12 */ /* 0x000fc8000f8e3cff */
[----:B------:R-:W-:-:S04]  /*4060*/  SHF.L.U32 R2, R2, 0x1f, RZ ;  /* 0x0000001f02027819 */ /* 0x000fc800000006ff */
[----:B------:R-:W2:Y:S02]  /*4070*/  SYNCS.PHASECHK.TRANS64.TRYWAIT P0, [UR4], R2 ;  /* 0x00000002ff0075a7 */ /* 0x000ea40008001104 */
[----:B--2---:R-:W-:Y:S05]  /*4080*/  @!P0 BRA `(.L_x_72) ;  /* 0x0000003c00f48947 */ /* 0x004fea0003800000 */
.L_x_154:
[----:B------:R-:W-:Y:S01]  /*4090*/  NOP ;  /* 0x0000000000007918 */ /* 0x000fe20000000000 */
[----:B-1----:R-:W1:Y:S01]  /*40a0*/  LDS R0, [UR8+0x14] ;  /* 0x00001408ff007984 */ /* 0x002e620008000800 */
[----:B------:R-:W-:Y:S01]  /*40b0*/  ULOP3.LUT UR4, UR65, 0xffff, URZ, 0xc0, !UPT ;  /* 0x0000ffff41047892 */ /* 0x000fe2000f8ec0ff */
[----:B------:R-:W-:Y:S01]  /*40c0*/  UMOV UR5, 0xffff ;  /* 0x0000ffff00057882 */ /* 0x000fe20000000000 */
[----:B------:R-:W-:Y:S02]  /*40d0*/  UMOV UR6, 0x1 ;  /* 0x0000000100067882 */ /* 0x000fe40000000000 */
[----:B------:R-:W-:-:S04]  /*40e0*/  USHF.R.U32.HI UR4, URZ, 0x5, UR4 ;  /* 0x00000005ff047899 */ /* 0x000fc80008011604 */
[----:B------:R-:W-:Y:S02]  /*40f0*/  USHF.L.U32 UR5, UR5, UR4, URZ ;  /* 0x0000000405057299 */ /* 0x000fe400080006ff */
[----:B------:R-:W-:-:S04]  /*4100*/  USHF.L.U32 UR4, UR6, UR4, URZ ;  /* 0x0000000406047299 */ /* 0x000fc800080006ff */
[----:B-1----:R-:W-:-:S04]  /*4110*/  LOP3.LUT R0, R0, UR5, RZ, 0xc0, !PT ;  /* 0x0000000500007c12 */ /* 0x002fc8000f8ec0ff */
[----:B------:R-:W-:-:S13]  /*4120*/  ISETP.NE.AND P0, PT, R0, UR5, PT ;  /* 0x0000000500007c0c */ /* 0x000fda000bf05270 */
[----:B------:R-:W-:Y:S05]  /*4130*/  @P0 BRA `(.L_x_73) ;  /* 0x0000000000580947 */ /* 0x000fea0003800000 */
[----:B------:R-:W1:Y:S02]  /*4140*/  LDS R0, [UR8+0x18] ;  /* 0x00001808ff007984 */ /* 0x000e640008000800 */
[----:B-1----:R-:W-:-:S04]  /*4150*/  LOP3.LUT R0, R0, UR4, RZ, 0xc0, !PT ;  /* 0x0000000400007c12 */ /* 0x002fc8000f8ec0ff */
[----:B------:R-:W-:-:S13]  /*4160*/  ISETP.NE.AND P0, PT, R0, UR4, PT ;  /* 0x0000000400007c0c */ /* 0x000fda000bf05270 */
[----:B------:R-:W-:Y:S05]  /*4170*/  @P0 BRA `(.L_x_74) ;  /* 0x00000000003c0947 */ /* 0x000fea0003800000 */
[----:B------:R-:W1:Y:S01]  /*4180*/  S2R R2, SR_LANEID ;  /* 0x0000000000027919 */ /* 0x000e620000000000 */
[----:B------:R-:W-:-:S06]  /*4190*/  ULOP3.LUT UR5, URZ, UR5, URZ, 0x33, !UPT ;  /* 0x00000005ff057292 */ /* 0x000fcc000f8e33ff */
[----:B------:R-:W-:-:S04]  /*41a0*/  IMAD.U32 R0, RZ, RZ, UR5 ;  /* 0x00000005ff007e24 */ /* 0x000fc8000f8e00ff */
[----:B------:R2:W4:Y:S02]  /*41b0*/  REDUX UR7, R0 ;  /* 0x00000000000773c4 */ /* 0x0005240000000000 */
[----:B------:R1:W-:Y:S01]  /*41c0*/  UTCATOMSWS.AND URZ, UR5 ;  /* 0x0000000500ff79e3 */ /* 0x0003e20008000000 */
[----:B--2---:R-:W-:Y:S01]  /*41d0*/  LOP3.LUT R0, RZ, UR4, RZ, 0x33, !PT ;  /* 0x00000004ff007c12 */ /* 0x004fe2000f8e33ff */
[----:B------:R-:W-:Y:S02]  /*41e0*/  VOTEU.ANY UR4, UPT, PT ;  /* 0x0000000000047886 */ /* 0x000fe400038e0100 */
[----:B------:R-:W-:Y:S02]  /*41f0*/  UFLO.U32 UR4, UR4 ;  /* 0x00000004000472bd */ /* 0x000fe400080e0000 */
[----:B------:R-:W2:Y:S04]  /*4200*/  REDUX UR6, R0 ;  /* 0x00000000000673c4 */ /* 0x000ea80000000000 */
[----:B-1----:R-:W-:-:S02]  /*4210*/  ISETP.EQ.U32.AND P0, PT, R2, UR4, PT ;  /* 0x0000000402007c0c */ /* 0x002fc4000bf02070 */
[----:B----4-:R-:W-:-:S11]  /*4220*/  MOV R2, UR7 ;  /* 0x0000000700027c02 */ /* 0x010fd60008000f00 */
[----:B------:R1:W-:Y:S01]  /*4230*/  @P0 ATOMS.AND RZ, [UR8+0x14], R2 ;  /* 0x00001402ffff098c */ /* 0x0003e2000a800008 */
[----:B--2---:R-:W-:-:S05]  /*4240*/  IMAD.U32 R0, RZ, RZ, UR6 ;  /* 0x00000006ff007e24 */ /* 0x004fca000f8e00ff */
[----:B------:R1:W-:Y:S01]  /*4250*/  @P0 ATOMS.AND RZ, [UR8+0x18], R0 ;  /* 0x00001800ffff098c */ /* 0x0003e2000a800008 */
[----:B------:R-:W-:Y:S05]  /*4260*/  BRA `(.L_x_75) ;  /* 0x0000000000147947 */ /* 0x000fea0003800000 */
.L_x_74:
[----:B------:R-:W-:Y:S02]  /*4270*/  MOV R2, 0x4290 ;  /* 0x0000429000027802 */ /* 0x000fe40000000f00 */
[----:B---3-5:R-:W-:Y:S05]  /*4280*/  CALL.REL.NOINC `($__internal_0_$__cuda_sm10x_tcgen05_guardrail_trap_col_being_dealloced_not_returned_by_alloc) ;  /* 0x0000004000687944 */ /* 0x028fea0003c00000 */
[----:B------:R-:W-:Y:S05]  /*4290*/  BRA `(.L_x_75) ;  /* 0x0000000000087947 */ /* 0x000fea0003800000 */
.L_x_73:
[----:B------:R-:W-:Y:S02]  /*42a0*/  MOV R2, 0x42c0 ;  /* 0x000042c000027802 */ /* 0x000fe40000000f00 */
[----:B---3-5:R-:W-:Y:S05]  /*42b0*/  CALL.REL.NOINC `($__internal_2_$__cuda_sm10x_tcgen05_guardrail_trap_unallocated_columns_being_dealloced) ;  /* 0x0000004000747944 */ /* 0x028fea0003c00000 */
.L_x_75:
[----:B------:R-:W-:Y:S01]  /*42c0*/  NOP ;  /* 0x0000000000007918 */ /* 0x000fe20000000000 */
[----:B------:R-:W-:Y:S05]  /*42d0*/  EXIT ;  /* 0x000000000000794d */ /* 0x000fea0003800000 */
.L_x_57:
[----:B------:R-:W-:-:S09]  /*42e0*/  UISETP.NE.OR UP0, UPT, UR18, 0x3, !UP3 ;  /* 0x000000031200788c */ /* 0x000fd2000df05670 */
[----:B------:R-:W-:Y:S05]  /*42f0*/  BRA.U UP0, `(.L_x_76) ;  /* 0x0000001100247547 */ /* 0x000fea000b800000 */
[----:B------:R-:W2:Y:S01]  /*4300*/  LDCU.64 UR4, c[0x0][0x888] ;  /* 0x00011100ff0477ac */ /* 0x000ea20008000a00 */
[----:B------:R-:W3:Y:S01]  /*4310*/  LDC.64 R12, c[0x0][0x348] ;  /* 0x0000d200ff0c7b82 */ /* 0x000ee20000000a00 */
[----:B------:R-:W-:Y:S02]  /*4320*/  HFMA2 R9, -RZ, RZ, 0, 0 ;  /* 0x00000000ff097431 */ /* 0x000fe400000001ff */
[----:B------:R-:W-:Y:S01]  /*4330*/  IMAD.MOV.U32 R11, RZ, RZ, 0x1 ;  /* 0x00000001ff0b7424 */ /* 0x000fe200078e00ff */
[----:B------:R-:W4:Y:S01]  /*4340*/  LDCU UR37, c[0x0][0x370] ;  /* 0x00006e00ff2577ac */ /* 0x000f220008000800 */
[----:B------:R-:W-:Y:S01]  /*4350*/  IMAD.MOV.U32 R10, RZ, RZ, RZ ;  /* 0x000000ffff0a7224 */ /* 0x000fe200078e00ff */
[----:B------:R-:W-:Y:S01]  /*4360*/  MOV R3, 0x2000 ;  /* 0x0000200000037802 */ /* 0x000fe20000000f00 */
[----:B------:R-:W4:Y:S01]  /*4370*/  LDCU.128 UR32, c[0x0][0xb10] ;  /* 0x00016200ff2077ac */ /* 0x000f220008000c00 */
[----:B------:R-:W1:Y:S01]  /*4380*/  LDCU UR29, c[0x0][0x374] ;  /* 0x00006e80ff1d77ac */ /* 0x000e620008000800 */
[----:B------:R-:W1:Y:S01]  /*4390*/  LDCU.64 UR30, c[0x0][0x890] ;  /* 0x00011200ff1e77ac */ /* 0x000e620008000a00 */
[----:B--2---:R-:W-:Y:S01]  /*43a0*/  UISETP.NE.U32.AND UP0, UPT, UR4, URZ, UPT ;  /* 0x000000ff0400728c */ /* 0x004fe2000bf05070 */
[----:B------:R-:W2:Y:S01]  /*43b0*/  LDCU UR15, c[0x0][0xb0c] ;  /* 0x00016180ff0f77ac */ /* 0x000ea20008000800 */
[----:B------:R-:W3:Y:S01]  /*43c0*/  LDCU UR41, c[0x0][0xb20] ;  /* 0x00016400ff2977ac */ /* 0x000ee20008000800 */
[----:B------:R-:W3:Y:S01]  /*43d0*/  LDCU UR4, c[0x0][0xb30] ;  /* 0x00016600ff0477ac */ /* 0x000ee20008000800 */
[----:B----4-:R-:W-:-:S02]  /*43e0*/  UIMAD.WIDE.U32 UR6, UR37, UR32, URZ ;  /* 0x00000020250672a5 */ /* 0x010fc4000f8e00ff */
[----:B-1----:R-:W-:Y:S02]  /*43f0*/  UIMAD.WIDE.U32 UR8, UR29, UR35, URZ ;  /* 0x000000231d0872a5 */ /* 0x002fe4000f8e00ff */
[----:B------:R-:W-:Y:S02]  /*4400*/  USEL UR40, URZ, 0x1, UP5 ;  /* 0x00000001ff287887 */ /* 0x000fe4000a800000 */
[----:B------:R-:W-:Y:S02]  /*4410*/  UISETP.NE.U32.AND UP6, UPT, UR30, URZ, UPT ;  /* 0x000000ff1e00728c */ /* 0x000fe4000bfc5070 */
[----:B------:R-:W-:Y:S01]  /*4420*/  UISETP.NE.AND.EX UP5, UPT, UR5, URZ, UPT, UP0 ;  /* 0x000000ff0500728c */ /* 0x000fe2000bfa5300 */
[----:B------:R-:W-:Y:S01]  /*4430*/  UMOV UR24, 0x400 ;  /* 0x0000040000187882 */ /* 0x000fe20000000000 */
[----:B------:R-:W-:Y:S01]  /*4440*/  UISETP.NE.AND UP0, UPT, UR42, 0x1, UPT ;  /* 0x000000012a00788c */ /* 0x000fe2000bf05270 */
[----:B------:R-:W-:Y:S01]  /*4450*/  UMOV UR6, UR7 ;  /* 0x0000000700067c82 */ /* 0x000fe20008000000 */
[----:B------:R-:W-:Y:S01]  /*4460*/  UMOV UR38, UR9 ;  /* 0x0000000900267c82 */ /* 0x000fe20008000000 */
[----:B--2---:R-:W-:Y:S01]  /*4470*/  UISETP.NE.AND UP0, UPT, UR15, 0x1, UPT ;  /* 0x000000010f00788c */ /* 0x004fe2000bf05270 */
[----:B------:R-:W-:Y:S01]  /*4480*/  UMOV UR25, URZ ;  /* 0x000000ff00197c82 */ /* 0x000fe20008000000 */
[----:B------:R-:W-:-:S02]  /*4490*/  UPLOP3.LUT UP4, UPT, UPT, UPT, UPT, 0x40, 0x4 ;  /* 0x000000000004789c */ /* 0x000fc40003f8e870 */
[----:B------:R-:W-:Y:S01]  /*44a0*/  UISETP.GE.AND UP2, UPT, UR42, 0x1, UPT ;  /* 0x000000012a00788c */ /* 0x000fe2000bf46270 */
[----:B------:R-:W1:Y:S01]  /*44b0*/  LDCU.64 UR16, c[0x0][0xb28] ;  /* 0x00016500ff1077ac */ /* 0x000e620008000a00 */
[----:B------:R-:W-:Y:S02]  /*44c0*/  ULEA UR24, UR54, UR24, 0x18 ;  /* 0x0000001836187291 */ /* 0x000fe4000f8ec0ff */
[----:B------:R-:W-:Y:S02]  /*44d0*/  UISETP.NE.AND.EX UP6, UPT, UR31, URZ, UPT, UP6 ;  /* 0x000000ff1f00728c */ /* 0x000fe4000bfc5360 */
[----:B------:R-:W-:Y:S02]  /*44e0*/  USHF.R.U32.HI UR39, URZ, UR33, UR6 ;  /* 0x00000021ff277299 */ /* 0x000fe40008011606 */
[----:B---3--:R-:W-:Y:S02]  /*44f0*/  USHF.R.U32.HI UR38, URZ, UR41, UR38 ;  /* 0x00000029ff267299 */ /* 0x008fe40008011626 */
[----:B------:R-:W-:-:S02]  /*4500*/  UISETP.NE.AND UP0, UPT, UR34, 0x1, UPT ;  /* 0x000000012200788c */ /* 0x000fc4000bf05270 */
[----:B------:R-:W-:-:S11]  /*4510*/  UISETP.NE.AND UP3, UPT, UR4, 0x1, UPT ;  /* 0x000000010400788c */ /* 0x000fd6000bf65270 */
.L_x_85:
[C---:B------:R-:W-:Y:S02]  /*4520*/  LEA R8, R10.reuse, UR24, 0x3 ;  /* 0x000000180a087c11 */ /* 0x040fe4000f8e18ff */
[----:B------:R-:W-:Y:S02]  /*4530*/  SHF.L.U32 R0, R9, 0x1f, RZ ;  /* 0x0000001f09007819 */ /* 0x000fe400000006ff */
[----:B------:R-:W-:Y:S02]  /*4540*/  LEA R4, R10, UR24, 0x4 ;  /* 0x000000180a047c11 */ /* 0x000fe4000f8e20ff */
[----:B--2---:R-:W2:Y:S02]  /*4550*/  SYNCS.PHASECHK.TRANS64.TRYWAIT P0, [R8+URZ+0xa0], R0 ;  /* 0x0000a000080075a7 */ /* 0x004ea400080011ff */
[----:B--2---:R-:W-:Y:S05]  /*4560*/  @!P0 BRA `(.L_x_77) ;  /* 0x0000003800d48947 */ /* 0x004fea0003800000 */
.L_x_155:
[----:B------:R-:W3:Y:S01]  /*4570*/  LDS.128 R4, [R4+0x130] ;  /* 0x0001300004047984 */ /* 0x000ee20000000c00 */
[----:B------:R-:W-:Y:S01]  /*4580*/  UISETP.GE.AND UP0, UPT, UR42, 0x1, UPT ;  /* 0x000000012a00788c */ /* 0x000fe2000bf06270 */
[----:B------:R-:W-:Y:S01]  /*4590*/  @!PT LDS RZ, [RZ] ;  /* 0x00000000fffff984 */ /* 0x000fe20000000800 */
[----:B------:R-:W-:Y:S01]  /*45a0*/  @!PT LDS RZ, [RZ] ;  /* 0x00000000fffff984 */ /* 0x000fe20000000800 */
[----:B------:R-:W-:Y:S01]  /*45b0*/  @!PT LDS RZ, [RZ] ;  /* 0x00000000fffff984 */ /* 0x000fe20000000800 */
[----:B------:R-:W-:Y:S01]  /*45c0*/  @!PT LDS RZ, [RZ] ;  /* 0x00000000fffff984 */ /* 0x000fe20000000800 */
[----:B------:R4:W-:Y:S06]  /*45d0*/  MEMBAR.ALL.CTA ;  /* 0x0000000000007992 */ /* 0x0009ec0000008000 */
[----:B----4-:R-:W4:Y:S01]  /*45e0*/  FENCE.VIEW.ASYNC.S ;  /* 0x00000000000073c6 */ /* 0x010f220000000000 */
[----:B---3--:R-:W-:Y:S11]  /*45f0*/  LOP3.LUT P0, RZ, R6, 0x1, RZ, 0xc0, !PT ;  /* 0x0000000106ff7812 */ /* 0x008ff6000780c0ff */
[----:B------:R-:W-:Y:S02]  /*4600*/  @!UPT UIADD3 URZ, UPT, UPT, URZ, URZ, URZ ;  /* 0x000000fffffff290 */ /* 0x000fe4000fffe0ff */
[----:B----4-:R-:W-:Y:S01]  /*4610*/  VOTEU.ANY UP2, P0 ;  /* 0x0000000000ff7886 */ /* 0x010fe20000040100 */
[----:B------:R-:W-:Y:S11]  /*4620*/  PLOP3.LUT P0, PT, PT, PT, UP2, 0x80, 0x8 ;  /* 0x000000000008781c */ /* 0x000ff60003f0f028 */
[----:B------:R-:W-:Y:S02]  /*4630*/  @!UPT UIADD3 URZ, UPT, UPT, URZ, URZ, URZ ;  /* 0x000000fffffff290 */ /* 0x000fe4000fffe0ff */
[----:B--2---:R-:W-:Y:S02]  /*4640*/  @P0 SHF.R.U32.HI R0, RZ, 0x10, R5 ;  /* 0x00000010ff000819 */ /* 0x004fe40000011605 */
[----:B------:R-:W-:Y:S02]  /*4650*/  @P0 MOV R2, R4 ;  /* 0x0000000400020202 */ /* 0x000fe40000000f00 */
[----:B------:R-:W-:Y:S01]  /*4660*/  @P0 R2UR UR4, R0 ;  /* 0x00000000000402ca */ /* 0x000fe200000e0000 */
[----:B------:R-:W-:Y:S01]  /*4670*/  VIADD R0, R8, 0xb0 ;  /* 0x000000b008007836 */ /* 0x000fe20000000000 */
[----:B------:R-:W-:Y:S02]  /*4680*/  @P0 LOP3.LUT R4, R5, 0xffff, RZ, 0xc0, !PT ;  /* 0x0000ffff05040812 */ /* 0x000fe400078ec0ff */
[----:B------:R-:W-:Y:S02]  /*4690*/  @P0 R2UR UR6, R2 ;  /* 0x00000000020602ca */ /* 0x000fe400000e0000 */
[----:B------:R-:W-:Y:S02]  /*46a0*/  PRMT R0, RZ, 0x654, R0 ;  /* 0x00000654ff007816 */ /* 0x000fe40000000000 */
[----:B------:R-:W-:Y:S02]  /*46b0*/  @P0 R2UR UR5, R4 ;  /* 0x00000000040502ca */ /* 0x000fe400000e0000 */
[----:B------:R2:W-:Y:S03]  /*46c0*/  SYNCS.ARRIVE.TRANS64.RED.A1T0 RZ, [R0+URZ], RZ ;  /* 0x000000ff00ff79a7 */ /* 0x0005e600081004ff */
[----:B------:R-:W-:Y:S04]  /*46d0*/  @UP2 UMOV UR28, UR4 ;  /* 0x00000004001c2c82 */ /* 0x000fe80008000000 */
[----:B------:R-:W-:Y:S04]  /*46e0*/  @UP2 UMOV UR14, UR6 ;  /* 0x00000006000e2c82 */ /* 0x000fe80008000000 */
[----:B------:R-:W-:Y:S01]  /*46f0*/  @UP2 UMOV UR13, UR5 ;  /* 0x00000005000d2c82 */ /* 0x000fe20008000000 */
[----:B------:R-:W-:Y:S05]  /*4700*/  BRA.U !UP0, `(.L_x_78) ;  /* 0x0000000108c07547 */ /* 0x000fea000b800000 */
[----:B------:R-:W-:Y:S02]  /*4710*/  UIMAD.WIDE.U32 UR8, UR13, UR35, URZ ;  /* 0x000000230d0872a5 */ /* 0x000fe4000f8e00ff */
[----:B------:R-:W-:Y:S02]  /*4720*/  UP2UR UR12, UPR, URZ, 0x4 ;  /* 0x00000004ff0c7883 */ /* 0x000fe40008000000 */
[----:B------:R-:W-:Y:S02]  /*4730*/  UISETP.NE.AND UP2, UPT, UR34, 0x1, UPT ;  /* 0x000000012200788c */ /* 0x000fe4000bf45270 */
[----:B------:R-:W-:Y:S02]  /*4740*/  UIMAD.WIDE.U32 UR10, UR14, UR32, URZ ;  /* 0x000000200e0a72a5 */ /* 0x000fe4000f8e00ff */
[----:B------:R-:W-:Y:S02]  /*4750*/  USEL UR4, UR29, UR38, !UP2 ;  /* 0x000000261d047287 */ /* 0x000fe4000d000000 */
[----:B------:R-:W-:Y:S02]  /*4760*/  UISETP.NE.AND UP0, UPT, UR15, 0x1, UPT ;  /* 0x000000010f00788c */ /* 0x000fe4000bf05270 */
[----:B------:R-:W-:Y:S02]  /*4770*/  UP2UR UR22, UPR, URZ, 0x2 ;  /* 0x00000002ff167883 */ /* 0x000fe40008000000 */
[----:B------:R-:W-:Y:S02]  /*4780*/  UISETP.NE.AND UP1, UPT, UR42, 0x1, UPT ;  /* 0x000000012a00788c */ /* 0x000fe4000bf25270 */
[----:B-1----:R-:W-:Y:S02]  /*4790*/  UIMAD.WIDE.U32 UR18, UR4, UR16, URZ ;  /* 0x00000010041272a5 */ /* 0x002fe4000f8e00ff */
[----:B------:R-:W-:Y:S01]  /*47a0*/  USEL UR7, UR37, UR39, !UP0 ;  /* 0x0000002725077287 */ /* 0x000fe2000c000000 */
[----:B------:R-:W-:Y:S02]  /*47b0*/  UMOV UR5, UR9 ;  /* 0x0000000900057c82 */ /* 0x000fe40008000000 */
[----:B------:R-:W-:Y:S02]  /*47c0*/  USHF.R.U32.HI UR6, URZ, UR41, UR5 ;  /* 0x00000029ff067299 */ /* 0x000fe40008011605 */
[----:B------:R-:W-:Y:S02]  /*47d0*/  UIMAD.WIDE.U32 UR20, UR7, UR16, URZ ;  /* 0x00000010071472a5 */ /* 0x000fe4000f8e00ff */
[----:B------:R-:W-:Y:S02]  /*47e0*/  USEL UR6, UR13, UR6, !UP2 ;  /* 0x000000060d067287 */ /* 0x000fe4000d000000 */
[----:B------:R-:W-:Y:S01]  /*47f0*/  UISETP.NE.AND UP2, UPT, UR12, URZ, UPT ;  /* 0x000000ff0c00728c */ /* 0x000fe2000bf45270 */
[----:B------:R-:W-:Y:S01]  /*4800*/  UMOV UR5, UR11 ;  /* 0x0000000b00057c82 */ /* 0x000fe20008000000 */
[----:B------:R-:W-:Y:S02]  /*4810*/  UIMAD.WIDE.U32 UR10, UR6, UR16, URZ ;  /* 0x00000010060a72a5 */ /* 0x000fe4000f8e00ff */
[----:B------:R-:W-:Y:S03]  /*4820*/  USHF.R.U32.HI UR8, URZ, UR33, UR5 ;  /* 0x00000021ff087299 */ /* 0x000fe60008011605 */
[----:B------:R-:W-:Y:S02]  /*4830*/  UMOV UR5, UR19 ;  /* 0x0000001300057c82 */ /* 0x000fe40008000000 */
[----:B------:R-:W-:Y:S03]  /*4840*/  @UP1 USHF.R.U32.HI UR4, URZ, UR17, UR5 ;  /* 0x00000011ff041299 */ /* 0x000fe60008011605 */
[----:B------:R-:W-:Y:S01]  /*4850*/  UMOV UR5, UR21 ;  /* 0x0000001500057c82 */ /* 0x000fe20008000000 */
[----:B------:R-:W-:Y:S02]  /*4860*/  UIMAD UR4, UR42, UR4, URZ ;  /* 0x000000042a0472a4 */ /* 0x000fe4000f8e02ff */
[----:B------:R-:W-:Y:S02]  /*4870*/  @UP1 USHF.R.U32.HI UR7, URZ, UR17, UR5 ;  /* 0x00000011ff071299 */ /* 0x000fe40008011605 */
[----:B------:R-:W-:Y:S02]  /*4880*/  USEL UR5, UR14, UR8, !UP0 ;  /* 0x000000080e057287 */ /* 0x000fe4000c000000 */
[----:B------:R-:W-:Y:S02]  /*4890*/  UIMAD UR8, UR42, UR7, URZ ;  /* 0x000000072a0872a4 */ /* 0x000fe4000f8e02ff */
[----:B------:R-:W-:Y:S03]  /*48a0*/  UISETP.GE.AND UP0, UPT, UR6, UR4, UPT ;  /* 0x000000040600728c */ /* 0x000fe6000bf06270 */
[----:B------:R-:W-:Y:S01]  /*48b0*/  UMOV UR4, UR11 ;  /* 0x0000000b00047c82 */ /* 0x000fe20008000000 */
[----:B------:R-:W-:Y:S02]  /*48c0*/  UISETP.GE.OR UP0, UPT, UR5, UR8, UP0 ;  /* 0x000000080500728c */ /* 0x000fe40008706670 */
[----:B------:R-:W-:Y:S02]  /*48d0*/  USHF.R.U32.HI UR4, URZ, UR17, UR4 ;  /* 0x00000011ff047299 */ /* 0x000fe40008011604 */
[----:B------:R-:W-:Y:S02]  /*48e0*/  UIMAD.WIDE.U32 UR8, UR5, UR16, URZ ;  /* 0x00000010050872a5 */ /* 0x000fe4000f8e00ff */
[----:B------:R-:W-:Y:S04]  /*48f0*/  USEL UR10, UR6, UR4, !UP1 ;  /* 0x00000004060a7287 */ /* 0x000fe8000c800000 */
[----:B------:R-:W-:Y:S01]  /*4900*/  UIADD3 UR11, UPT, UPT, -UR10, URZ, URZ ;  /* 0x000000ff0a0b7290 */ /* 0x000fe2000fffe1ff */
[----:B------:R-:W-:Y:S02]  /*4910*/  @!UP0 UMOV UR4, UR9 ;  /* 0x0000000900048c82 */ /* 0x000fe40008000000 */
[----:B------:R-:W-:Y:S02]  /*4920*/  @!UP0 USHF.R.U32.HI UR4, URZ, UR17, UR4 ;  /* 0x00000011ff048299 */ /* 0x000fe40008011604 */
[----:B------:R-:W-:Y:S02]  /*4930*/  UIMAD UR8, UR42, UR11, UR6 ;  /* 0x0000000b2a0872a4 */ /* 0x000fe4000f8e0206 */
[----:B------:R-:W-:Y:S02]  /*4940*/  @!UP0 USEL UR4, UR5, UR4, !UP1 ;  /* 0x0000000405048287 */ /* 0x000fe4000c800000 */
[----:B------:R-:W-:Y:S02]  /*4950*/  UISETP.NE.AND UP1, UPT, UR22, URZ, UPT ;  /* 0x000000ff1600728c */ /* 0x000fe4000bf25270 */
[----:B------:R-:W-:Y:S02]  /*4960*/  @!UP0 UIMAD UR8, UR7, UR8, UR4 ;  /* 0x00000008070882a4 */ /* 0x000fe4000f8e0204 */
[----:B------:R-:W-:Y:S02]  /*4970*/  @!UP0 UIADD3 UR9, UPT, UPT, UR10, -UR4, URZ ;  /* 0x800000040a098290 */ /* 0x000fe4000fffe0ff */
[----:B------:R-:W-:Y:S02]  /*4980*/  UIADD3 UR4, UPT, UPT, -UR5, URZ, URZ ;  /* 0x000000ff05047290 */ /* 0x000fe4000fffe1ff */
[----:B------:R-:W-:Y:S02]  /*4990*/  UIADD3 UR7, UPT, UPT, -UR6, URZ, URZ ;  /* 0x000000ff06077290 */ /* 0x000fe4000fffe1ff */
[----:B------:R-:W-:Y:S02]  /*49a0*/  @!UP0 UIMAD UR6, UR9, UR42, UR5 ;  /* 0x0000002a090682a4 */ /* 0x000fe4000f8e0205 */
[----:B------:R-:W-:Y:S02]  /*49b0*/  UIMAD UR14, UR15, UR4, UR14 ;  /* 0x000000040f0e72a4 */ /* 0x000fe4000f8e020e */
[----:B------:R-:W-:Y:S01]  /*49c0*/  UIMAD UR13, UR34, UR7, UR13 ;  /* 0x00000007220d72a4 */ /* 0x000fe2000f8e020d */
[----:B------:R-:W-:Y:S02]  /*49d0*/  @!UP0 UMOV UR5, UR8 ;  /* 0x0000000800058c82 */ /* 0x000fe40008000000 */
[----:B------:R-:W-:Y:S02]  /*49e0*/  UIMAD UR14, UR5, UR15, UR14 ;  /* 0x0000000f050e72a4 */ /* 0x000fe4000f8e020e */
[----:B------:R-:W-:Y:S11]  /*49f0*/  UIMAD UR13, UR6, UR34, UR13 ;  /* 0x00000022060d72a4 */ /* 0x000ff6000f8e020d */
[----:B------:R-:W-:Y:S01]  /*4a00*/  @!UPT UIADD3 URZ, UPT, UPT, URZ, URZ, URZ ;  /* 0x000000fffffff290 */ /* 0x000fe2000fffe0ff */
.L_x_78:
[----:B------:R-:W3:Y:S01]  /*4a10*/  @!UP3 LDCU.128 UR20, c[0x0][0xb10] ;  /* 0x00016200ff14b7ac */ /* 0x000ee20008000c00 */
[----:B------:R-:W-:Y:S04]  /*4a20*/  ISETP.NE.U32.AND P0, PT, RZ, UR30, PT ;  /* 0x0000001eff007c0c */ /* 0x000fe8000bf05070 */
[----:B------:R-:W-:Y:S01]  /*4a30*/  ISETP.NE.AND.EX P0, PT, RZ, UR31, PT, P0 ;  /* 0x0000001fff007c0c */ /* 0x000fe2000bf05300 */
[----:B------:R-:W4:Y:S01]  /*4a40*/  @!UP3 LDCU UR5, c[0x0][0xb0c] ;  /* 0x00016180ff05b7ac */ /* 0x000f220008000800 */
[----:B------:R-:W-:Y:S02]  /*4a50*/  USHF.L.U32 UR11, UR26, 0x6, URZ ;  /* 0x000000061a0b7899 */ /* 0x000fe400080006ff */
[----:B------:R-:W-:Y:S02]  /*4a60*/  USHF.L.U32 UR10, UR27, 0x6, URZ ;  /* 0x000000061b0a7899 */ /* 0x000fe400080006ff */
[----:B---3--:R-:W-:Y:S07]  /*4a70*/  UIMAD.WIDE.U32 UR6, UR14, UR20, URZ ;  /* 0x000000140e0672a5 */ /* 0x008fee000f8e00ff */
[----:B------:R-:W-:Y:S01]  /*4a80*/  @!UP3 UMOV UR4, UR7 ;  /* 0x000000070004bc82 */ /* 0x000fe20008000000 */
[----:B----4-:R-:W-:Y:S02]  /*4a90*/  @!UP3 UISETP.NE.AND UP0, UPT, UR5, 0x1, UPT ;  /* 0x000000010500b88c */ /* 0x010fe4000bf05270 */
[----:B------:R-:W-:Y:S02]  /*4aa0*/  @!UP3 USHF.R.U32.HI UR4, URZ, UR21, UR4 ;  /* 0x00000015ff04b299 */ /* 0x000fe40008011604 */
[----:B------:R-:W-:Y:S02]  /*4ab0*/  UIMAD.WIDE.U32 UR6, UR13, UR23, URZ ;  /* 0x000000170d0672a5 */ /* 0x000fe4000f8e00ff */
[----:B------:R-:W-:Y:S02]  /*4ac0*/  @!UP3 USEL UR8, UR14, UR4, !UP0 ;  /* 0x000000040e08b287 */ /* 0x000fe4000c000000 */
[----:B------:R-:W-:Y:S03]  /*4ad0*/  @!UP3 UISETP.NE.AND UP0, UPT, UR22, 0x1, UPT ;  /* 0x000000011600b88c */ /* 0x000fe6000bf05270 */
[----:B------:R-:W-:Y:S02]  /*4ae0*/  @!UP3 UMOV UR6, UR7 ;  /* 0x000000070006bc82 */ /* 0x000fe40008000000 */
[----:B------:R-:W3:Y:S02]  /*4af0*/  @!UP3 LDCU UR4, c[0x0][0xb20] ;  /* 0x00016400ff04b7ac */ /* 0x000ee40008000800 */
[----:B---3--:R-:W-:Y:S04]  /*4b00*/  @!UP3 USHF.R.U32.HI UR6, URZ, UR4, UR6 ;  /* 0x00000004ff06b299 */ /* 0x008fe80008011606 */
[----:B------:R-:W-:Y:S04]  /*4b10*/  @!UP3 USEL UR6, UR13, UR6, !UP0 ;  /* 0x000000060d06b287 */ /* 0x000fe8000c000000 */
[----:B------:R-:W-:Y:S02]  /*4b20*/  @!UP3 UIADD3 UR4, UPT, UPT, -UR8, UR6, URZ ;  /* 0x000000060804b290 */ /* 0x000fe4000fffe1ff */
[----:B------:R-:W-:Y:S02]  /*4b30*/  @!UP3 UIADD3 UR6, UPT, UPT, UR8, -UR6, URZ ;  /* 0x800000060806b290 */ /* 0x000fe4000fffe0ff */
[----:B------:R-:W-:Y:S02]  /*4b40*/  @!UP3 UIMAD UR14, UR4, UR5, UR14 ;  /* 0x00000005040eb2a4 */ /* 0x000fe4000f8e020e */
[----:B------:R-:W-:Y:S01]  /*4b50*/  @!UP3 UIMAD UR13, UR6, UR22, UR13 ;  /* 0x00000016060db2a4 */ /* 0x000fe2000f8e020d */
[----:B------:R-:W-:Y:S11]  /*4b60*/  BRA.U UP4, `(.L_x_79) ;  /* 0x0000000104107547 */ /* 0x000ff6000b800000 */
[----:B------:R-:W-:Y:S04]  /*4b70*/  MOV R2, UR40 ;  /* 0x0000002800027c02 */ /* 0x000fe80008000f00 */
[----:B------:R-:W-:Y:S04]  /*4b80*/  SHF.L.U32 R2, R2, 0x1f, RZ ;  /* 0x0000001f02027819 */ /* 0x000fe800000006ff */
[----:B------:R-:W3:Y:S02]  /*4b90*/  SYNCS.PHASECHK.TRANS64.TRYWAIT P1, [UR24+0x98], R2 ;  /* 0x00009802ff0075a7 */ /* 0x000ee40008021118 */
[----:B---3--:R-:W-:Y:S05]  /*4ba0*/  @!P1 BRA `(.L_x_80) ;  /* 0x0000003400589947 */ /* 0x008fea0003800000 */
.L_x_79:
[----:B------:R-:W-:Y:S05]  /*4bb0*/  BRA.U !UP6, `(.L_x_81) ;  /* 0x000000010e387547 */ /* 0x000fea000b800000 */
[----:B------:R-:W-:Y:S01]  /*4bc0*/  UPLOP3.LUT UP1, UPT, UPT, UPT, UP5, 0x80, 0x8 ;  /* 0x000000000008789c */ /* 0x000fe20003f2f050 */
[----:B--2---:R-:W-:Y:S01]  /*4bd0*/  HFMA2 R0, -RZ, RZ, 0, 5.9604644775390625e-08 ;  /* 0x00000001ff007431 */ /* 0x004fe200000001ff */
[----:B------:R-:W2:Y:S01]  /*4be0*/  LDCU.64 UR8, c[0x0][0x358] ;  /* 0x00006b00ff0877ac */ /* 0x000ea20008000a00 */
[----:B------:R-:W-:Y:S03]  /*4bf0*/  IMAD.MOV.U32 R52, RZ, RZ, 0x1 ;  /* 0x00000001ff347424 */ /* 0x000fe600078e00ff */
[----:B------:R-:W-:Y:S05]  /*4c00*/  PLOP3.LUT P1, PT, PT, PT, UP1, 0x80, 0x8 ;  /* 0x000000000008781c */ /* 0x000fea0003f2f018 */
[----:B------:R-:W3:Y:S01]  /*4c10*/  @UP1 LDCU.64 UR4, c[0x0][0x888] ;  /* 0x00011100ff0417ac */ /* 0x000ee20008000a00 */
[----:B------:R-:W-:Y:S07]  /*4c20*/  @UP1 UIMAD UR6, UR36, UR30, URZ ;  /* 0x0000001e240612a4 */ /* 0x000fee000f8e02ff */
[----:B------:R-:W-:Y:S01]  /*4c30*/  @!P1 PRMT R52, R0, 0x7610, R52 ;  /* 0x0000761000349816 */ /* 0x000fe20000000034 */
[----:B---3--:R-:W-:Y:S06]  /*4c40*/  @UP1 UIMAD.WIDE UR4, UR6, 0x4, UR4 ;  /* 0x00000004060418a5 */ /* 0x008fec000f8e0204 */
[----:B-----5:R-:W-:Y:S01]  /*4c50*/  IMAD.U32 R26, RZ, RZ, UR4 ;  /* 0x00000004ff1a7e24 */ /* 0x020fe2000f8e00ff */
[----:B------:R-:W-:Y:S04]  /*4c60*/  MOV R27, UR5 ;  /* 0x00000005001b7c02 */ /* 0x000fe80008000f00 */
[----:B------:R-:W3:Y:S01]  /*4c70*/  @!UP1 LDCU UR4, c[0x0][0x880] ;  /* 0x00011000ff0497ac */ /* 0x000ee20008000800 */
[----:B--2---:R4:W5:Y:S02]  /*4c80*/  @P1 LDG.E R26, desc[UR8][R26.64] ;  /* 0x000000081a1a1981 */ /* 0x004964000c1e1900 */
[----:B---34-:R-:W-:Y:S07]  /*4c90*/  @!P1 IMAD.U32 R26, RZ, RZ, UR4 ;  /* 0x00000004ff1a9e24 */ /* 0x018fee000f8e00ff */
.L_x_81:
[----:B-----5:R-:W-:Y:S01]  /*4ca0*/  @!P0 FSETP.EQ.AND P2, PT, R26, RZ, PT ;  /* 0x000000ff1a00820b */ /* 0x020fe20003f42000 */
[----:B------:R-:W-:Y:S01]  /*4cb0*/  @!UPT UIADD3 URZ, UPT, UPT, URZ, URZ, URZ ;  /* 0x000000fffffff290 */ /* 0x000fe2000fffe0ff */
[----:B------:R-:W-:Y:S11]  /*4cc0*/  @!P0 BRA `(.L_x_82) ;  /* 0x0000000000148947 */ /* 0x000ff60003800000 */
[----:B------:R-:W-:Y:S02]  /*4cd0*/  LOP3.LUT P0, RZ, R52, 0xff, RZ, 0xc0, !PT ;  /* 0x000000ff34ff7812 */ /* 0x000fe4000780c0ff */
[----:B------:R-:W-:Y:S04]  /*4ce0*/  PLOP3.LUT P2, PT, PT, PT, UP1, 0x80, 0x8 ;  /* 0x000000000008781c */ /* 0x000fe80003f4f018 */
[----:B------:R-:W-:Y:S07]  /*4cf0*/  PLOP3.LUT P2, PT, P2, PT, PT, 0x8, 0x80 ;  /* 0x000000000080781c */ /* 0x000fee000174e170 */
[----:B------:R-:W-:Y:S11]  /*4d00*/  @P0 FSETP.EQ.AND P2, PT, R26, RZ, PT ;  /* 0x000000ff1a00020b */ /* 0x000ff60003f42000 */
[----:B------:R-:W-:Y:S02]  /*4d10*/  @!UPT UIADD3 URZ, UPT, UPT, URZ, URZ, URZ ;  /* 0x000000fffffff290 */ /* 0x000fe4000fffe0ff */
.L_x_82:
[----:B------:R-:W-:Y:S01]  /*4d20*/  ULEA UR4, UR25, UR24, 0x3 ;  /* 0x0000001819047291 */ /* 0x000fe2000f8e18ff */
[----:B--2---:R-:W-:Y:S02]  /*4d30*/  SHF.L.U32 R2, R11, 0x1f, RZ ;  /* 0x0000001f0b027819 */ /* 0x004fe400000006ff */
[----:B------:R-:W-:Y:S04]  /*4d40*/  ELECT P1, URZ, PT ;  /* 0x0000000000ff782f */ /* 0x000fe80003820000 */
[----:B------:R-:W-:Y:S02]  /*4d50*/  PLOP3.LUT P1, PT, P2, P1, PT, 0xf2, 0x2f ;  /* 0x00000000002f781c */ /* 0x000fe40001723e72 */
[----:B------:R-:W2:Y:S02]  /*4d60*/  SYNCS.PHASECHK.TRANS64.TRYWAIT P0, [UR4+0x78], R2 ;  /* 0x00007802ff0075a7 */ /* 0x000ea40008001104 */
[----:B--2---:R-:W-:Y:S09]  /*4d70*/  @!P0 BRA `(.L_x_83) ;  /* 0x0000003000fc8947 */ /* 0x004ff20003800000 */
.L_x_158:
[----:B------:R-:W-:Y:S01]  /*4d80*/  VOTEU.ALL UP0, P1 ;  /* 0x0000000000ff7886 */ /* 0x000fe20000800000 */
[----:B--2---:R-:W-:Y:S01]  /*4d90*/  @!P1 IADD3 R2, P0, PT, R12, 0x580, RZ ;  /* 0x000005800c029810 */ /* 0x004fe20007f1e0ff */
[----:B------:R-:W-:Y:S01]  /*4da0*/  UIADD3 UR9, UPT, UPT, UR4, 0x60, URZ ;  /* 0x0000006004097890 */ /* 0x000fe2000fffe0ff */
[----:B------:R-:W-:Y:S01]  /*4db0*/  VIADD R10, R10, 0x1 ;  /* 0x000000010a0a7836 */ /* 0x000fe20000000000 */
[----:B------:R-:W-:Y:S01]  /*4dc0*/  UMOV UR22, 0x0 ;  /* 0x0000000000167882 */ /* 0x000fe20000000000 */
[----:B------:R-:W-:Y:S01]  /*4dd0*/  @!UP0 ULEA UR5, UR25, UR24, 0xd ;  /* 0x0000001819058291 */ /* 0x000fe2000f8e68ff */
[----:B------:R-:W-:Y:S01]  /*4de0*/  @!P1 IMAD.X R0, RZ, RZ, R13, P0 ;  /* 0x000000ffff009224 */ /* 0x000fe200000e060d */
[----:B------:R-:W-:Y:S01]  /*4df0*/  @!P1 R2UR UR7, R2 ;  /* 0x00000000020792ca */ /* 0x000fe200000e0000 */
[----:B------:R-:W-:Y:S01]  /*4e00*/  @!P1 IMAD.MOV.U32 R2, RZ, RZ, 0x2000 ;  /* 0x00002000ff029424 */ /* 0x000fe200078e00ff */
[----:B------:R-:W-:Y:S02]  /*4e10*/  @!UP0 UIADD3 UR8, UPT, UPT, UR5, 0x400, URZ ;  /* 0x0000040005088890 */ /* 0x000fe4000fffe0ff */
[----:B------:R-:W-:Y:S01]  /*4e20*/  UIADD3 UR5, UPT, UPT, UR25, 0x1, URZ ;  /* 0x0000000119057890 */ /* 0x000fe2000fffe0ff */
[----:B------:R-:W-:Y:S01]  /*4e30*/  UMOV UR23, 0x10000000 ;  /* 0x1000000000177882 */ /* 0x000fe20000000000 */
[----:B------:R-:W-:Y:S02]  /*4e40*/  UMOV UR12, UR36 ;  /* 0x00000024000c7c82 */ /* 0x000fe40008000000 */
[----:B------:R-:W-:Y:S04]  /*4e50*/  UISETP.NE.AND UP0, UPT, UR5, 0x3, UPT ;  /* 0x000000030500788c */ /* 0x000fe8000bf05270 */
[----:B------:R-:W-:Y:S01]  /*4e60*/  USEL UR6, UR5, URZ, UP0 ;  /* 0x000000ff05067287 */ /* 0x000fe20008000000 */
[----:B------:R-:W-:Y:S01]  /*4e70*/  @!P1 R2UR UR5, R0 ;  /* 0x00000000000592ca */ /* 0x000fe200000e0000 */
[----:B------:R-:W-:Y:S01]  /*4e80*/  IMAD.U32 R4, RZ, RZ, UR7 ;  /* 0x00000007ff047e24 */ /* 0x000fe2000f8e00ff */
[----:B------:R-:W-:Y:S02]  /*4e90*/  USEL UR20, URZ, 0x1, UP0 ;  /* 0x00000001ff147887 */ /* 0x000fe40008000000 */
[----:B------:R-:W-:Y:S01]  /*4ea0*/  VOTEU.ALL UP0, P1 ;  /* 0x0000000000ff7886 */ /* 0x000fe20000800000 */
[----:B------:R-:W-:Y:S01]  /*4eb0*/  UPRMT UR7, UR54, 0x654, UR9 ;  /* 0x0000065436077896 */ /* 0x000fe20008000009 */
[----:B------:R-:W-:Y:S02]  /*4ec0*/  @!P1 R2UR UR18, R4 ;  /* 0x00000000041292ca */ /* 0x000fe400000e0000 */
[----:B------:R-:W-:Y:S04]  /*4ed0*/  LOP3.LUT R11, R11, UR20, RZ, 0x3c, !PT ;  /* 0x000000140b0b7c12 */ /* 0x000fe8000f8e3cff */
[----:B------:R-:W-:Y:S01]  /*4ee0*/  SHF.L.U32 R0, R11, 0x1f, RZ ;  /* 0x0000001f0b007819 */ /* 0x000fe200000006ff */
[----:B------:R-:W-:Y:S01]  /*4ef0*/  IMAD.U32 R5, RZ, RZ, UR5 ;  /* 0x00000005ff057e24 */ /* 0x000fe2000f8e00ff */
[----:B------:R-:W-:Y:S04]  /*4f00*/  ULEA UR5, UR6, UR24, 0x3 ;  /* 0x0000001806057291 */ /* 0x000fe8000f8e18ff */
[----:B------:R-:W-:Y:S11]  /*4f10*/  @!P1 R2UR UR19, R5 ;  /* 0x00000000051392ca */ /* 0x000ff600000e0000 */
[----:B------:R-:W-:Y:S02]  /*4f20*/  @!UPT UIADD3 URZ, UPT, UPT, URZ, URZ, URZ ;  /* 0x000000fffffff290 */ /* 0x000fe4000fffe0ff */
[----:B------:R2:W-:Y:S01]  /*4f30*/  @!UP0 UTMALDG.3D [UR8], [UR18], desc[UR22] ;  /* 0x00001608120085b4 */ /* 0x0005e20008011000 */
[----:B------:R2:W-:Y:S01]  /*4f40*/  @!P1 SYNCS.ARRIVE.TRANS64.RED.A0TR RZ, [UR4+0x60], R2 ;  /* 0x00006002ffff99a7 */ /* 0x0005e20008300404 */
[----:B------:R-:W-:Y:S01]  /*4f50*/  SYNCS.ARRIVE.TRANS64.RED.A1T0 RZ, [UR7], RZ ;  /* 0x000000ffffff79a7 */ /* 0x000fe20008100407 */
[----:B------:R-:W3:Y:S02]  /*4f60*/  SYNCS.PHASECHK.TRANS64.TRYWAIT P0, [UR5+0x78], R0 ;  /* 0x00007800ff0075a7 */ /* 0x000ee40008001105 */
[----:B--23--:R-:W-:Y:S05]  /*4f70*/  @!P0 BRA `(.L_x_84) ;  /* 0x0000003000948947 */ /* 0x00cfea0003800000 */
.L_x_160:
[----:B------:R-:W-:Y:S01]  /*4f80*/  UIADD3 UR9, UPT, UPT, UR5, 0x60, URZ ;  /* 0x0000006005097890 */ /* 0x000fe2000fffe0ff */
[----:B--2---:R-:W-:Y:S01]  /*4f90*/  @!P1 IADD3 R2, P0, PT, R12, 0x580, RZ ;  /* 0x000005800c029810 */ /* 0x004fe20007f1e0ff */
[----:B------:R-:W-:Y:S01]  /*4fa0*/  UPLOP3.LUT UP4, UPT, UPT, UPT, UPT, 0x80, 0x8 ;  /* 0x000000000008789c */ /* 0x000fe20003f8f070 */
[----:B------:R-:W-:Y:S01]  /*4fb0*/  R2UR UR22, R54 ;  /* 0x00000000361672ca */ /* 0x000fe200000e0000 */
[----:B------:R-:W-:Y:S01]  /*4fc0*/  UMOV UR20, 0x0 ;  /* 0x0000000000147882 */ /* 0x000fe20000000000 */
[----:B------:R-:W-:Y:S01]  /*4fd0*/  UMOV UR21, 0x10000000 ;  /* 0x1000000000157882 */ /* 0x000fe20000000000 */
[----:B------:R-:W-:Y:S01]  /*4fe0*/  UMOV UR12, UR36 ;  /* 0x00000024000c7c82 */ /* 0x000fe20008000000 */
[----:B------:R-:W-:Y:S01]  /*4ff0*/  VOTEU.ALL UP0, P1 ;  /* 0x0000000000ff7886 */ /* 0x000fe20000800000 */
[----:B------:R-:W-:Y:S01]  /*5000*/  @!P1 IMAD.X R0, RZ, RZ, R13, P0 ;  /* 0x000000ffff009224 */ /* 0x000fe200000e060d */
[----:B------:R-:W-:Y:S01]  /*5010*/  R2UR UR19, R55 ;  /* 0x00000000371372ca */ /* 0x000fe200000e0000 */
[----:B------:R-:W-:Y:S01]  /*5020*/  UMOV UR36, UR28 ;  /* 0x0000001c00247c82 */ /* 0x000fe20008000000 */
[C---:B------:R-:W-:Y:S01]  /*5030*/  ISETP.NE.AND P0, PT, R10.reuse, 0x2, PT ;  /* 0x000000020a00780c */ /* 0x040fe20003f05270 */
[----:B------:R-:W-:Y:S02]  /*5040*/  @!UP0 ULEA UR4, UR6, UR24, 0xd ;  /* 0x0000001806048291 */ /* 0x000fe4000f8e68ff */
[----:B------:R-:W-:Y:S01]  /*5050*/  @!UP0 UIADD3 UR10, UPT, UPT, UR10, 0x20, URZ ;  /* 0x000000200a0a8890 */ /* 0x000fe2000fffe0ff */
[----:B------:R-:W-:Y:S01]  /*5060*/  SEL R10, R10, RZ, P0 ;  /* 0x000000ff0a0a7207 */ /* 0x000fe20000000000 */
[----:B------:R-:W-:Y:S02]  /*5070*/  @!UP0 UIADD3 UR8, UPT, UPT, UR4, 0x400, URZ ;  /* 0x0000040004088890 */ /* 0x000fe4000fffe0ff */
[----:B------:R-:W-:Y:S01]  /*5080*/  UIADD3 UR4, UPT, UPT, UR6, 0x1, URZ ;  /* 0x0000000106047890 */ /* 0x000fe2000fffe0ff */
[----:B------:R-:W-:Y:S01]  /*5090*/  @!P1 R2UR UR6, R2 ;  /* 0x00000000020692ca */ /* 0x000fe200000e0000 */
[----:B------:R-:W-:Y:S02]  /*50a0*/  UIADD3 UR27, UPT, UPT, UR13, UR22, URZ ;  /* 0x000000160d1b7290 */ /* 0x000fe4000fffe0ff */
[----:B------:R-:W-:Y:S02]  /*50b0*/  UISETP.NE.AND UP0, UPT, UR4, 0x3, UPT ;  /* 0x000000030400788c */ /* 0x000fe4000bf05270 */
[----:B------:R-:W-:Y:S02]  /*50c0*/  UIADD3 UR26, UPT, UPT, UR14, UR19, URZ ;  /* 0x000000130e1a7290 */ /* 0x000fe4000fffe0ff */
[----:B------:R-:W-:Y:S01]  /*50d0*/  USEL UR25, UR4, URZ, UP0 ;  /* 0x000000ff04197287 */ /* 0x000fe20008000000 */
[----:B------:R-:W-:Y:S01]  /*50e0*/  @!P1 R2UR UR4, R0 ;  /* 0x00000000000492ca */ /* 0x000fe200000e0000 */
[----:B------:R-:W-:Y:S01]  /*50f0*/  USEL UR18, URZ, 0x1, UP0 ;  /* 0x00000001ff127887 */ /* 0x000fe20008000000 */
[----:B------:R-:W-:Y:S01]  /*5100*/  SEL R0, RZ, 0x1, P0 ;  /* 0x00000001ff007807 */ /* 0x000fe20000000000 */
[----:B------:R-:W-:Y:S02]  /*5110*/  VOTEU.ALL UP0, P1 ;  /* 0x0000000000ff7886 */ /* 0x000fe40000800000 */
[----:B------:R-:W-:Y:S01]  /*5120*/  IMAD.U32 R4, RZ, RZ, UR6 ;  /* 0x00000006ff047e24 */ /* 0x000fe2000f8e00ff */
[----:B------:R-:W-:Y:S02]  /*5130*/  LOP3.LUT R9, R9, R0, RZ, 0x3c, !PT ;  /* 0x0000000009097212 */ /* 0x000fe400078e3cff */
[----:B------:R-:W-:Y:S02]  /*5140*/  LOP3.LUT R11, R11, UR18, RZ, 0x3c, !PT ;  /* 0x000000120b0b7c12 */ /* 0x000fe4000f8e3cff */
[----:B------:R-:W-:Y:S03]  /*5150*/  @!P1 R2UR UR6, R4 ;  /* 0x00000000040692ca */ /* 0x000fe600000e0000 */
[----:B------:R-:W-:Y:S01]  /*5160*/  IMAD.U32 R5, RZ, RZ, UR4 ;  /* 0x00000004ff057e24 */ /* 0x000fe2000f8e00ff */
[----:B------:R-:W-:Y:S04]  /*5170*/  UPRMT UR4, UR54, 0x654, UR9 ;  /* 0x0000065436047896 */ /* 0x000fe80008000009 */
[----:B------:R-:W-:Y:S11]  /*5180*/  @!P1 R2UR UR7, R5 ;  /* 0x00000000050792ca */ /* 0x000ff600000e0000 */
[----:B------:R-:W-:Y:S02]  /*5190*/  @!UPT UIADD3 URZ, UPT, UPT, URZ, URZ, URZ ;  /* 0x000000fffffff290 */ /* 0x000fe4000fffe0ff */
[----:B------:R2:W-:Y:S01]  /*51a0*/  @!UP0 UTMALDG.3D [UR8], [UR6], desc[UR20] ;  /* 0x00001408060085b4 */ /* 0x0005e20008011000 */
[----:B------:R2:W-:Y:S01]  /*51b0*/  @!P1 SYNCS.ARRIVE.TRANS64.RED.A0TR RZ, [UR5+0x60], R3 ;  /* 0x00006003ffff99a7 */ /* 0x0005e20008300405 */
[----:B------:R-:W-:Y:S01]  /*51c0*/  SYNCS.ARRIVE.TRANS64.RED.A1T0 RZ, [UR4], RZ ;  /* 0x000000ffffff79a7 */ /* 0x000fe20008100404 */
[----:B------:R-:W-:Y:S05]  /*51d0*/  BRA.U UP2, `(.L_x_85) ;  /* 0xfffffff102d07547 */ /* 0x000fea000b83ffff */
[----:B------:R-:W-:Y:S01]  /*51e0*/  UIADD3 UR24, UPT, UPT, UR24, 0x78, URZ ;  /* 0x0000007818187890 */ /* 0x000fe2000fffe0ff */
[----:B------:R-:W-:-:S03]  /*51f0*/  SHF.L.U32 R2, R11, 0x1f, RZ ;  /* 0x0000001f0b027819 */ /* 0x000fc600000006ff */
[----:B------:R-:W-:-:S09]  /*5200*/  ULEA UR4, UR25, UR24, 0x3 ;  /* 0x0000001819047291 */ /* 0x000fd2000f8e18ff */
[----:B------:R-:W3:Y:S02]  /*5210*/  SYNCS.PHASECHK.TRANS64.TRYWAIT P0, [UR4], R2 ;  /* 0x00000002ff0075a7 */ /* 0x000ee40008001104 */
[----:B---3--:R-:W-:Y:S05]  /*5220*/  @!P0 BRA `(.L_x_86) ;  /* 0x0000003000008947 */ /* 0x008fea0003800000 */
.L_x_162:
[----:B------:R-:W-:-:S04]  /*5230*/  UIADD3 UR4, UPT, UPT, UR25, 0x1, URZ ;  /* 0x0000000119047890 */ /* 0x000fc8000fffe0ff */
[----:B------:R-:W-:-:S04]  /*5240*/  UISETP.NE.AND UP0, UPT, UR4, 0x3, UPT ;  /* 0x000000030400788c */ /* 0x000fc8000bf05270 */
[----:B--2---:R-:W-:Y:S02]  /*5250*/  USEL UR6, URZ, 0x1, UP0 ;  /* 0x00000001ff067887 */ /* 0x004fe40008000000 */
[----:B------:R-:W-:-:S04]  /*5260*/  USEL UR4, UR4, URZ, UP0 ;  /* 0x000000ff04047287 */ /* 0x000fc80008000000 */
[----:B------:R-:W-:Y:S01]  /*5270*/  ULEA UR5, UR4, UR24, 0x3 ;  /* 0x0000001804057291 */ /* 0x000fe2000f8e18ff */
[----:B------:R-:W-:-:S04]  /*5280*/  LOP3.LUT R11, R11, UR6, RZ, 0x3c, !PT ;  /* 0x000000060b0b7c12 */ /* 0x000fc8000f8e3cff */
[----:B---3--:R-:W-:-:S04]  /*5290*/  SHF.L.U32 R2, R11, 0x1f, RZ ;  /* 0x0000001f0b027819 */ /* 0x008fc800000006ff */
[----:B------:R-:W2:Y:S02]  /*52a0*/  SYNCS.PHASECHK.TRANS64.TRYWAIT P0, [UR5], R2 ;  /* 0x00000002ff0075a7 */ /* 0x000ea40008001105 */
[----:B--2---:R-:W-:Y:S05]  /*52b0*/  @!P0 BRA `(.L_x_87) ;  /* 0x0000002c00f48947 */ /* 0x004fea0003800000 */
.L_x_164:
[----:B------:R-:W-:-:S04]  /*52c0*/  UIADD3 UR4, UPT, UPT, UR4, 0x1, URZ ;  /* 0x0000000104047890 */ /* 0x000fc8000fffe0ff */
[----:B------:R-:W-:-:S04]  /*52d0*/  UISETP.NE.AND UP0, UPT, UR4, 0x3, UPT ;  /* 0x000000030400788c */ /* 0x000fc8000bf05270 */
[----:B------:R-:W-:Y:S02]  /*52e0*/  USEL UR5, URZ, 0x1, UP0 ;  /* 0x00000001ff057887 */ /* 0x000fe40008000000 */
[----:B------:R-:W-:-:S04]  /*52f0*/  USEL UR4, UR4, URZ, UP0 ;  /* 0x000000ff04047287 */ /* 0x000fc80008000000 */
[----:B------:R-:W-:Y:S01]  /*5300*/  ULEA UR4, UR4, UR24, 0x3 ;  /* 0x0000001804047291 */ /* 0x000fe2000f8e18ff */
[----:B--2---:R-:W-:-:S04]  /*5310*/  LOP3.LUT R2, R11, UR5, RZ, 0x3c, !PT ;  /* 0x000000050b027c12 */ /* 0x004fc8000f8e3cff */
[----:B------:R-:W-:Y:S01]  /*5320*/  SHF.L.U32 R2, R2, 0x1f, RZ ;  /* 0x0000001f02027819 */ /* 0x000fe200000006ff */
[----:B------:R-:W-:-:S07]  /*5330*/  IMAD.U32 R0, RZ, RZ, UR4 ;  /* 0x00000004ff007e24 */ /* 0x000fce000f8e00ff */
.L_x_88:
[----:B--2---:R2:W3:Y:S02]  /*5340*/  SYNCS.PHASECHK.TRANS64.TRYWAIT P0, [R0+URZ], R2 ;  /* 0x00000002000075a7 */ /* 0x0044e400080011ff */
[----:B---3--:R-:W-:Y:S05]  /*5350*/  @!P0 NANOSLEEP.SYNCS 0x989680 ;  /* 0x009896800000895d */ /* 0x008fea0003900000 */
[----:B------:R-:W3:Y:S02]  /*5360*/  @!P0 SYNCS.PHASECHK.TRANS64 P0, [R0+URZ], R2 ;  /* 0x00000002000085a7 */ /* 0x000ee400080010ff */
[----:B-1-3--:R-:W-:Y:S05]  /*5370*/  @P0 EXIT ;  /* 0x000000000000094d */ /* 0x00afea0003800000 */
[----:B------:R-:W-:Y:S05]  /*5380*/  BRA `(.L_x_88) ;  /* 0xfffffffc00ec7947 */ /* 0x000fea000383ffff */
.L_x_76:
[----:B------:R-:W-:-:S06]  /*5390*/  UISETP.GE.AND UP0, UPT, UR18, 0x4, UPT ;  /* 0x000000041200788c */ /* 0x000fcc000bf06270 */
[----:B------:R-:W-:-:S13]  /*53a0*/  PLOP3.LUT P0, PT, PT, PT, UP0, 0x80, 0x8 ;  /* 0x000000000008781c */ /* 0x000fda0003f0f008 */
[----:B-1----:R-:W-:Y:S05]  /*53b0*/  @!P0 EXIT ;  /* 0x000000000000894d */ /* 0x002fea0003800000 */
[----:B------:R-:W-:Y:S01]  /*53c0*/  BAR.SYNC.DEFER_BLOCKING 0x6, 0xa0 ;  /* 0x0182800000007b1d */ /* 0x000fe20000010000 */
[C---:B------:R-:W-:Y:S01]  /*53d0*/  IMAD.SHL.U32 R4, R63.reuse, 0x20, RZ ;  /* 0x000000203f047824 */ /* 0x040fe200078e00ff */
[C---:B------:R-:W-:Y:S01]  /*53e0*/  R2P PR, R63.reuse, 0x6 ;  /* 0x000000063f007804 */ /* 0x040fe20000000000 */
[C---:B------:R-:W-:Y:S01]  /*53f0*/  IMAD.SHL.U32 R2, R63.reuse, 0x4, RZ ;  /* 0x000000043f027824 */ /* 0x040fe200078e00ff */
[----:B------:R-:W-:Y:S01]  /*5400*/  CS2R R58, SRZ ;  /* 0x00000000003a7805 */ /* 0x000fe2000001ff00 */
[C---:B------:R-:W-:Y:S01]  /*5410*/  IMAD.U32 R23, R63.reuse, 0x10000, RZ ;  /* 0x000100003f177824 */ /* 0x040fe200078e00ff */
[----:B------:R-:W-:Y:S01]  /*5420*/  UMOV UR44, 0x400 ;  /* 0x00000400002c7882 */ /* 0x000fe20000000000 */
[----:B------:R-:W1:Y:S01]  /*5430*/  LDCU.64 UR4, c[0x0][0x890] ;  /* 0x00011200ff0477ac */ /* 0x000e620008000a00 */
[----:B------:R-:W2:Y:S01]  /*5440*/  LDC.64 R50, c[0x0][0x8b0] ;  /* 0x00022c00ff327b82 */ /* 0x000ea20000000a00 */
[C---:B------:R-:W-:Y:S01]  /*5450*/  LOP3.LUT R3, R4.reuse, 0xe0, RZ, 0xc0, !PT ;  /* 0x000000e004037812 */ /* 0x040fe200078ec0ff */
[----:B------:R-:W-:Y:S01]  /*5460*/  IMAD.SHL.U32 R27, R63, 0x10, RZ ;  /* 0x000000103f1b7824 */ /* 0x000fe200078e00ff */
[----:B------:R-:W-:Y:S01]  /*5470*/  ULEA UR44, UR54, UR44, 0x18 ;  /* 0x0000002c362c7291 */ /* 0x000fe2000f8ec0ff */
[----:B------:R-:W-:Y:S01]  /*5480*/  LOP3.LUT R4, R4, 0x100, RZ, 0xc0, !PT ;  /* 0x0000010004047812 */ /* 0x000fe200078ec0ff */
[----:B------:R-:W-:Y:S01]  /*5490*/  IMAD.MOV.U32 R62, RZ, RZ, 0x8 ;  /* 0x00000008ff3e7424 */ /* 0x000fe200078e00ff */
[----:B------:R-:W-:Y:S01]  /*54a0*/  LOP3.LUT R2, R3, 0x1c, R2, 0xf8, !PT ;  /* 0x0000001c03027812 */ /* 0x000fe200078ef802 */
[----:B------:R-:W-:Y:S01]  /*54b0*/  IMAD.MOV.U32 R61, RZ, RZ, 0x10 ;  /* 0x00000010ff3d7424 */ /* 0x000fe200078e00ff */
[----:B------:R-:W3:Y:S01]  /*54c0*/  LDC.64 R48, c[0x0][0x8a8] ;  /* 0x00022a00ff307b82 */ /* 0x000ee20000000a00 */
[----:B------:R-:W-:Y:S01]  /*54d0*/  SHF.R.U32.HI R3, RZ, 0x2, R63 ;  /* 0x00000002ff037819 */ /* 0x000fe2000001163f */
[----:B------:R-:W-:Y:S01]  /*54e0*/  IMAD.MOV.U32 R22, RZ, RZ, RZ ;  /* 0x000000ffff167224 */ /* 0x000fe200078e00ff */
[----:B------:R-:W-:Y:S01]  /*54f0*/  LOP3.LUT R23, R23, 0x600000, RZ, 0xc0, !PT ;  /* 0x0060000017177812 */ /* 0x000fe200078ec0ff */
[----:B------:R-:W-:Y:S01]  /*5500*/  IMAD.MOV.U32 R60, RZ, RZ, RZ ;  /* 0x000000ffff3c7224 */ /* 0x000fe200078e00ff */
[----:B------:R-:W-:Y:S01]  /*5510*/  LOP3.LUT R27, R4, 0x600, R27, 0xf8, !PT ;  /* 0x00000600041b7812 */ /* 0x000fe200078ef81b */
[----:B------:R-:W4:Y:S01]  /*5520*/  LDCU UR63, c[0x0][0x370] ;  /* 0x00006e00ff3f77ac */ /* 0x000f220008000800 */
[----:B------:R-:W-:Y:S01]  /*5530*/  LOP3.LUT R2, R2, 0x4, R3, 0x78, !PT ;  /* 0x0000000402027812 */ /* 0x000fe200078e7803 */
[----:B------:R-:W4:Y:S01]  /*5540*/  LDS R0, [UR44+0x150] ;  /* 0x0001502cff007984 */ /* 0x000f220008000800 */
[----:B-1----:R-:W-:Y:S01]  /*5550*/  IMAD.U32 R65, RZ, RZ, UR4 ;  /* 0x00000004ff417e24 */ /* 0x002fe2000f8e00ff */
[----:B------:R-:W-:Y:S01]  /*5560*/  UIADD3 UR4, UPT, UPT, UR44, 0x400, URZ ;  /* 0x000004002c047890 */ /* 0x000fe2000fffe0ff */
[----:B------:R-:W-:Y:S01]  /*5570*/  LOP3.LUT R27, R27, R2, RZ, 0xfc, !PT ;  /* 0x000000021b1b7212 */ /* 0x000fe200078efcff */
[----:B------:R-:W-:Y:S01]  /*5580*/  IMAD.U32 R64, RZ, RZ, UR5 ;  /* 0x00000005ff407e24 */ /* 0x000fe2000f8e00ff */
[----:B------:R-:W-:Y:S01]  /*5590*/  LOP3.LUT R63, R63, 0x60, RZ, 0xc0, !PT ;  /* 0x000000603f3f7812 */ /* 0x000fe200078ec0ff */
[----:B------:R-:W1:Y:S01]  /*55a0*/  LDCU UR43, c[0x0][0xb0c] ;  /* 0x00016180ff2b77ac */ /* 0x000e620008000800 */
[----:B------:R-:W-:Y:S01]  /*55b0*/  SEL R62, R62, 0xfffffff8, !P1 ;  /* 0xfffffff83e3e7807 */ /* 0x000fe20004800000 */
[----:B------:R-:W-:Y:S01]  /*55c0*/  IMAD.U32 R67, RZ, RZ, UR4 ;  /* 0x00000004ff437e24 */ /* 0x000fe2000f8e00ff */
[----:B------:R-:W-:Y:S01]  /*55d0*/  SEL R61, R61, 0xfffffff0, !P2 ;  /* 0xfffffff03d3d7807 */ /* 0x000fe20005000000 */
[----:B------:R-:W1:Y:S01]  /*55e0*/  LDCU UR39, c[0x0][0xb30] ;  /* 0x00016600ff2777ac */ /* 0x000e620008000800 */
[----:B------:R-:W1:Y:S01]  /*55f0*/  LDCU.64 UR60, c[0x0][0x888] ;  /* 0x00011100ff3c77ac */ /* 0x000e620008000a00 */
[----:B------:R-:W1:Y:S01]  /*5600*/  LDCU.64 UR40, c[0x0][0xb28] ;  /* 0x00016500ff2877ac */ /* 0x000e620008000a00 */
[----:B------:R-:W1:Y:S01]  /*5610*/  LDCU.128 UR56, c[0x0][0xb10] ;  /* 0x00016200ff3877ac */ /* 0x000e620008000c00 */
[----:B------:R-:W1:Y:S01]  /*5620*/  LDCU UR62, c[0x0][0x374] ;  /* 0x00006e80ff3e77ac */ /* 0x000e620008000800 */
[----:B------:R-:W-:Y:S01]  /*5630*/  UMOV UR55, 0x1 ;  /* 0x0000000100377882 */ /* 0x000fe20000000000 */
[----:B------:R-:W-:Y:S01]  /*5640*/  UMOV UR46, URZ ;  /* 0x000000ff002e7c82 */ /* 0x000fe20008000000 */
[----:B------:R-:W-:Y:S01]  /*5650*/  UMOV UR53, URZ ;  /* 0x000000ff00357c82 */ /* 0x000fe20008000000 */
[----:B------:R-:W-:Y:S01]  /*5660*/  UMOV UR52, URZ ;  /* 0x000000ff00347c82 */ /* 0x000fe20008000000 */
[----:B-1234-:R-:W-:-:S07]  /*5670*/  IMAD.IADD R23, R0, 0x1, R23 ;  /* 0x0000000100177824 */ /* 0x01efce00078e0217 */
.L_x_119:
[C---:B------:R-:W-:Y:S02]  /*5680*/  LEA R0, R58.reuse, UR44, 0x3 ;  /* 0x0000002c3a007c11 */ /* 0x040fe4000f8e18ff */
[----:B------:R-:W-:Y:S02]  /*5690*/  SHF.L.U32 R2, R59, 0x1f, RZ ;  /* 0x0000001f3b027819 */ /* 0x000fe400000006ff */
[----:B------:R-:W-:Y:S02]  /*56a0*/  LEA R4, R58, UR44, 0x4 ;  /* 0x0000002c3a047c11 */ /* 0x000fe4000f8e20ff */
[----:B------:R-:W1:Y:S02]  /*56b0*/  SYNCS.PHASECHK.TRANS64.TRYWAIT P0, [R0+URZ+0xa0], R2 ;  /* 0x0000a002000075a7 */ /* 0x000e6400080011ff */
[----:B-1----:R-:W-:Y:S05]  /*56c0*/  @!P0 BRA `(.L_x_89) ;  /* 0x0000002c00088947 */ /* 0x002fea0003800000 */
.L_x_165:
[----:B------:R-:W-:Y:S01]  /*56d0*/  R2UR UR7, R66 ;  /* 0x00000000420772ca */ /* 0x000fe200000e0000 */
[----:B------:R-:W2:Y:S01]  /*56e0*/  LDS.128 R4, [R4+0x130] ;  /* 0x0001300004047984 */ /* 0x000ea20000000c00 */
[----:B-1----:R-:W-:Y:S01]  /*56f0*/  VIADD R0, R0, 0xb0 ;  /* 0x000000b000007836 */ /* 0x002fe20000000000 */
[----:B------:R-:W-:Y:S04]  /*5700*/  UISETP.GE.AND UP0, UPT, UR42, 0x1, UPT ;  /* 0x000000012a00788c */ /* 0x000fe8000bf06270 */
[----:B------:R-:W-:Y:S01]  /*5710*/  PRMT R0, RZ, 0x654, R0 ;  /* 0x00000654ff007816 */ /* 0x000fe20000000000 */
[----:B------:R-:W-:Y:S01]  /*5720*/  @!PT LDS RZ, [RZ] ;  /* 0x00000000fffff984 */ /* 0x000fe20000000800 */
[----:B------:R-:W-:Y:S01]  /*5730*/  @!PT LDS RZ, [RZ] ;  /* 0x00000000fffff984 */ /* 0x000fe20000000800 */
[----:B------:R-:W-:Y:S01]  /*5740*/  @!PT LDS RZ, [RZ] ;  /* 0x00000000fffff984 */ /* 0x000fe20000000800 */
[----:B------:R-:W-:Y:S01]  /*5750*/  @!PT LDS RZ, [RZ] ;  /* 0x00000000fffff984 */ /* 0x000fe20000000800 */
[----:B------:R1:W-:Y:S06]  /*5760*/  MEMBAR.ALL.CTA ;  /* 0x0000000000007992 */ /* 0x0003ec0000008000 */
[----:B-1----:R-:W1:Y:S02]  /*5770*/  FENCE.VIEW.ASYNC.S ;  /* 0x00000000000073c6 */ /* 0x002e640000000000 */
[----:B-1----:R1:W-:Y:S01]  /*5780*/  SYNCS.ARRIVE.TRANS64.RED.A1T0 RZ, [R0+URZ], RZ ;  /* 0x000000ff00ff79a7 */ /* 0x0023e200081004ff */
[----:B--2---:R-:W-:Y:S11]  /*5790*/  LOP3.LUT P0, RZ, R6, 0x1, RZ, 0xc0, !PT ;  /* 0x0000000106ff7812 */ /* 0x004ff6000780c0ff */
[----:B------:R-:W-:Y:S02]  /*57a0*/  @!UPT UIADD3 URZ, UPT, UPT, URZ, URZ, URZ ;  /* 0x000000fffffff290 */ /* 0x000fe4000fffe0ff */
[----:B------:R-:W-:Y:S01]  /*57b0*/  VOTEU.ANY UP1, P0 ;  /* 0x0000000000ff7886 */ /* 0x000fe20000020100 */
[----:B------:R-:W-:Y:S01]  /*57c0*/  PLOP3.LUT P0, PT, PT, PT, UP1, 0x80, 0x8 ;  /* 0x000000000008781c */ /* 0x000fe20003f0f018 */
[----:B------:R-:W-:Y:S06]  /*57d0*/  UP2UR UR4, UPR, URZ, 0x2 ;  /* 0x00000002ff047883 */ /* 0x000fec0008000000 */
[----:B------:R-:W-:Y:S06]  /*57e0*/  IMAD.U32 R68, RZ, RZ, UR4 ;  /* 0x00000004ff447e24 */ /* 0x000fec000f8e00ff */
[----:B------:R-:W-:Y:S02]  /*57f0*/  @P0 SHF.R.U32.HI R2, RZ, 0x10, R5 ;  /* 0x00000010ff020819 */ /* 0x000fe40000011605 */
[----:B------:R-:W-:Y:S02]  /*5800*/  @P0 MOV R3, R4 ;  /* 0x0000000400030202 */ /* 0x000fe40000000f00 */
[----:B------:R-:W-:Y:S02]  /*5810*/  @P0 R2UR UR4, R2 ;  /* 0x00000000020402ca */ /* 0x000fe400000e0000 */
[----:B------:R-:W-:Y:S02]  /*5820*/  @P0 LOP3.LUT R4, R5, 0xffff, RZ, 0xc0, !PT ;  /* 0x0000ffff05040812 */ /* 0x000fe400078ec0ff */
[----:B------:R-:W-:Y:S02]  /*5830*/  @P0 R2UR UR6, R3 ;  /* 0x00000000030602ca */ /* 0x000fe400000e0000 */
[----:B------:R-:W-:Y:S07]  /*5840*/  @P0 R2UR UR5, R4 ;  /* 0x00000000040502ca */ /* 0x000fee00000e0000 */
[----:B------:R-:W-:Y:S02]  /*5850*/  @UP1 UMOV UR7, UR4 ;  /* 0x0000000400071c82 */ /* 0x000fe40008000000 */
[----:B------:R-:W-:Y:S02]  /*5860*/  IMAD.U32 R66, RZ, RZ, UR7 ;  /* 0x00000007ff427e24 */ /* 0x000fe4000f8e00ff */
[----:B------:R-:W-:Y:S02]  /*5870*/  @UP1 UMOV UR38, UR6 ;  /* 0x0000000600261c82 */ /* 0x000fe40008000000 */
[----:B------:R-:W-:Y:S01]  /*5880*/  @UP1 UMOV UR37, UR5 ;  /* 0x0000000500251c82 */ /* 0x000fe20008000000 */
[----:B-1----:R-:W-:Y:S05]  /*5890*/  BRA.U !UP0, `(.L_x_90) ;  /* 0x0000000108cc7547 */ /* 0x002fea000b800000 */
[----:B------:R-:W1:Y:S01]  /*58a0*/  LDCU UR12, c[0x0][0xb20] ;  /* 0x00016400ff0c77ac */ /* 0x000e620008000800 */
[----:B------:R-:W-:Y:S02]  /*58b0*/  UIMAD.WIDE.U32 UR4, UR62, UR59, URZ ;  /* 0x0000003b3e0472a5 */ /* 0x000fe4000f8e00ff */
[----:B------:R-:W-:Y:S02]  /*58c0*/  UIMAD.WIDE.U32 UR6, UR63, UR56, URZ ;  /* 0x000000383f0672a5 */ /* 0x000fe4000f8e00ff */
[----:B------:R-:W-:Y:S02]  /*58d0*/  UISETP.NE.AND UP0, UPT, UR58, 0x1, UPT ;  /* 0x000000013a00788c */ /* 0x000fe4000bf05270 */
[----:B------:R-:W-:Y:S02]  /*58e0*/  UIMAD.WIDE.U32 UR8, UR37, UR59, URZ ;  /* 0x0000003b250872a5 */ /* 0x000fe4000f8e00ff */
[----:B------:R-:W-:Y:S02]  /*58f0*/  UIMAD.WIDE.U32 UR10, UR38, UR56, URZ ;  /* 0x00000038260a72a5 */ /* 0x000fe4000f8e00ff */
[----:B------:R-:W-:Y:S02]  /*5900*/  UISETP.NE.AND UP1, UPT, UR43, 0x1, UPT ;  /* 0x000000012b00788c */ /* 0x000fe4000bf25270 */
[----:B------:R-:W-:Y:S01]  /*5910*/  UISETP.NE.AND UP2, UPT, UR42, 0x1, UPT ;  /* 0x000000012a00788c */ /* 0x000fe2000bf45270 */
[----:B------:R-:W-:Y:S02]  /*5920*/  UMOV UR4, UR5 ;  /* 0x0000000500047c82 */ /* 0x000fe40008000000 */
[----:B-1----:R-:W-:Y:S03]  /*5930*/  USHF.R.U32.HI UR5, URZ, UR12, UR4 ;  /* 0x0000000cff057299 */ /* 0x002fe60008011604 */
[----:B------:R-:W-:Y:S02]  /*5940*/  UMOV UR4, UR7 ;  /* 0x0000000700047c82 */ /* 0x000fe40008000000 */
[----:B------:R-:W-:Y:S02]  /*5950*/  USHF.R.U32.HI UR7, URZ, UR57, UR4 ;  /* 0x00000039ff077299 */ /* 0x000fe40008011604 */
[----:B------:R-:W-:Y:S02]  /*5960*/  USEL UR4, UR62, UR5, !UP0 ;  /* 0x000000053e047287 */ /* 0x000fe4000c000000 */
[----:B------:R-:W-:Y:S01]  /*5970*/  USEL UR7, UR63, UR7, !UP1 ;  /* 0x000000073f077287 */ /* 0x000fe2000c800000 */
[----:B------:R-:W-:Y:S01]  /*5980*/  UMOV UR5, UR9 ;  /* 0x0000000900057c82 */ /* 0x000fe20008000000 */
[----:B------:R-:W-:Y:S02]  /*5990*/  UIMAD.WIDE.U32 UR8, UR4, UR40, URZ ;  /* 0x00000028040872a5 */ /* 0x000fe4000f8e00ff */
[----:B------:R-:W-:Y:S03]  /*59a0*/  USHF.R.U32.HI UR6, URZ, UR12, UR5 ;  /* 0x0000000cff067299 */ /* 0x000fe60008011605 */
[----:B------:R-:W-:Y:S01]  /*59b0*/  UMOV UR5, UR11 ;  /* 0x0000000b00057c82 */ /* 0x000fe20008000000 */
[----:B------:R-:W-:Y:S02]  /*59c0*/  UIMAD.WIDE.U32 UR10, UR7, UR40, URZ ;  /* 0x00000028070a72a5 */ /* 0x000fe4000f8e00ff */
[----:B------:R-:W-:Y:S02]  /*59d0*/  USHF.R.U32.HI UR12, URZ, UR57, UR5 ;  /* 0x00000039ff0c7299 */ /* 0x000fe40008011605 */
[----:B------:R-:W-:Y:S01]  /*59e0*/  USEL UR6, UR37, UR6, !UP0 ;  /* 0x0000000625067287 */ /* 0x000fe2000c000000 */
[----:B------:R-:W-:Y:S02]  /*59f0*/  UMOV UR5, UR9 ;  /* 0x0000000900057c82 */ /* 0x000fe40008000000 */
[----:B------:R-:W-:Y:S01]  /*5a00*/  UMOV UR10, UR11 ;  /* 0x0000000b000a7c82 */ /* 0x000fe20008000000 */
[----:B------:R-:W-:Y:S02]  /*5a10*/  @UP2 USHF.R.U32.HI UR4, URZ, UR41, UR5 ;  /* 0x00000029ff042299 */ /* 0x000fe40008011605 */
[----:B------:R-:W-:Y:S02]  /*5a20*/  @UP2 USHF.R.U32.HI UR7, URZ, UR41, UR10 ;  /* 0x00000029ff072299 */ /* 0x000fe4000801160a */
[----:B------:R-:W-:Y:S02]  /*5a30*/  UIMAD UR4, UR42, UR4, URZ ;  /* 0x000000042a0472a4 */ /* 0x000fe4000f8e02ff */
[----:B------:R-:W-:Y:S02]  /*5a40*/  UIMAD.WIDE.U32 UR10, UR6, UR40, URZ ;  /* 0x00000028060a72a5 */ /* 0x000fe4000f8e00ff */
[----:B------:R-:W-:Y:S02]  /*5a50*/  USEL UR5, UR38, UR12, !UP1 ;  /* 0x0000000c26057287 */ /* 0x000fe4000c800000 */
[----:B------:R-:W-:Y:S02]  /*5a60*/  UIMAD UR8, UR42, UR7, URZ ;  /* 0x000000072a0872a4 */ /* 0x000fe4000f8e02ff */
[----:B------:R-:W-:Y:S03]  /*5a70*/  UISETP.GE.AND UP0, UPT, UR6, UR4, UPT ;  /* 0x000000040600728c */ /* 0x000fe6000bf06270 */
[----:B------:R-:W-:Y:S01]  /*5a80*/  UMOV UR4, UR11 ;  /* 0x0000000b00047c82 */ /* 0x000fe20008000000 */
[----:B------:R-:W-:Y:S02]  /*5a90*/  UISETP.GE.OR UP0, UPT, UR5, UR8, UP0 ;  /* 0x000000080500728c */ /* 0x000fe40008706670 */
[----:B------:R-:W-:Y:S02]  /*5aa0*/  USHF.R.U32.HI UR4, URZ, UR41, UR4 ;  /* 0x00000029ff047299 */ /* 0x000fe40008011604 */
[----:B------:R-:W-:Y:S02]  /*5ab0*/  UIMAD.WIDE.U32 UR8, UR5, UR40, URZ ;  /* 0x00000028050872a5 */ /* 0x000fe4000f8e00ff */
[----:B------:R-:W-:Y:S02]  /*5ac0*/  USEL UR11, UR6, UR4, !UP2 ;  /* 0x00000004060b7287 */ /* 0x000fe4000d000000 */
[----:B------:R-:W-:Y:S02]  /*5ad0*/  UIADD3 UR8, UPT, UPT, -UR5, URZ, URZ ;  /* 0x000000ff05087290 */ /* 0x000fe4000fffe1ff */
[----:B------:R-:W-:Y:S01]  /*5ae0*/  UIADD3 UR10, UPT, UPT, -UR11, URZ, URZ ;  /* 0x000000ff0b0a7290 */ /* 0x000fe2000fffe1ff */
[----:B------:R-:W-:Y:S01]  /*5af0*/  @!UP0 UMOV UR4, UR9 ;  /* 0x0000000900048c82 */ /* 0x000fe20008000000 */
[----:B------:R-:W-:Y:S02]  /*5b00*/  UIADD3 UR9, UPT, UPT, -UR6, URZ, URZ ;  /* 0x000000ff06097290 */ /* 0x000fe4000fffe1ff */
[----:B------:R-:W-:Y:S02]  /*5b10*/  @!UP0 USHF.R.U32.HI UR4, URZ, UR41, UR4 ;  /* 0x00000029ff048299 */ /* 0x000fe40008011604 */
[----:B------:R-:W-:Y:S02]  /*5b20*/  UIMAD UR10, UR42, UR10, UR6 ;  /* 0x0000000a2a0a72a4 */ /* 0x000fe4000f8e0206 */
[----:B------:R-:W-:Y:S04]  /*5b30*/  @!UP0 USEL UR4, UR5, UR4, !UP2 ;  /* 0x0000000405048287 */ /* 0x000fe8000d000000 */
[----:B------:R-:W-:Y:S02]  /*5b40*/  @!UP0 UIMAD UR10, UR7, UR10, UR4 ;  /* 0x0000000a070a82a4 */ /* 0x000fe4000f8e0204 */
[----:B------:R-:W-:Y:S02]  /*5b50*/  @!UP0 UIADD3 UR11, UPT, UPT, UR11, -UR4, URZ ;  /* 0x800000040b0b8290 */ /* 0x000fe4000fffe0ff */
[----:B------:R-:W-:Y:S02]  /*5b60*/  UIMAD UR7, UR43, UR8, UR38 ;  /* 0x000000082b0772a4 */ /* 0x000fe4000f8e0226 */
[----:B------:R-:W-:Y:S02]  /*5b70*/  @!UP0 UIMAD UR6, UR11, UR42, UR5 ;  /* 0x0000002a0b0682a4 */ /* 0x000fe4000f8e0205 */
[----:B------:R-:W-:Y:S01]  /*5b80*/  UIMAD UR4, UR58, UR9, UR37 ;  /* 0x000000093a0472a4 */ /* 0x000fe2000f8e0225 */
[----:B------:R-:W-:Y:S02]  /*5b90*/  @!UP0 UMOV UR5, UR10 ;  /* 0x0000000a00058c82 */ /* 0x000fe40008000000 */
[----:B------:R-:W-:Y:S02]  /*5ba0*/  UIMAD UR38, UR5, UR43, UR7 ;  /* 0x0000002b052672a4 */ /* 0x000fe4000f8e0207 */
[----:B------:R-:W-:Y:S11]  /*5bb0*/  UIMAD UR37, UR6, UR58, UR4 ;  /* 0x0000003a062572a4 */ /* 0x000ff6000f8e0204 */
[----:B------:R-:W-:Y:S01]  /*5bc0*/  @!UPT UIADD3 URZ, UPT, UPT, URZ, URZ, URZ ;  /* 0x000000fffffff290 */ /* 0x000fe2000fffe0ff */
.L_x_90:
[----:B------:R-:W-:Y:S01]  /*5bd0*/  UISETP.NE.AND UP0, UPT, UR39, 0x1, UPT ;  /* 0x000000012700788c */ /* 0x000fe2000bf05270 */
[----:B------:R-:W-:Y:S01]  /*5be0*/  R2UR UR11, R67 ;  /* 0x00000000430b72ca */ /* 0x000fe200000e0000 */
[----:B------:R-:W-:Y:S01]  /*5bf0*/  USHF.L.U32 UR50, UR26, 0x6, URZ ;  /* 0x000000061a327899 */ /* 0x000fe200080006ff */
[----:B------:R-:W-:Y:S01]  /*5c00*/  IADD3 R58, PT, PT, R58, 0x1, RZ ;  /* 0x000000013a3a7810 */ /* 0x000fe20007ffe0ff */
[----:B------:R-:W-:Y:S07]  /*5c10*/  USHF.L.U32 UR49, UR27, 0x6, URZ ;  /* 0x000000061b317899 */ /* 0x000fee00080006ff */
[----:B------:R-:W1:Y:S01]  /*5c20*/  @!UP0 LDCU.128 UR12, c[0x0][0xb10] ;  /* 0x00016200ff0c87ac */ /* 0x000e620008000c00 */
[----:B------:R-:W2:Y:S01]  /*5c30*/  @!UP0 LDCU UR5, c[0x0][0xb0c] ;  /* 0x00016180ff0587ac */ /* 0x000ea20008000800 */
[----:B------:R-:W3:Y:S01]  /*5c40*/  @!UP0 LDCU UR10, c[0x0][0xb20] ;  /* 0x00016400ff0a87ac */ /* 0x000ee20008000800 */
[----:B-1----:R-:W-:Y:S02]  /*5c50*/  UIMAD.WIDE.U32 UR8, UR38, UR12, URZ ;  /* 0x0000000c260872a5 */ /* 0x002fe4000f8e00ff */
[----:B------:R-:W-:Y:S02]  /*5c60*/  UIMAD.WIDE.U32 UR6, UR37, UR15, URZ ;  /* 0x0000000f250672a5 */ /* 0x000fe4000f8e00ff */
[----:B------:R-:W-:Y:S03]  /*5c70*/  @!UP0 UISETP.NE.AND UP1, UPT, UR14, 0x1, UPT ;  /* 0x000000010e00888c */ /* 0x000fe6000bf25270 */
[----:B------:R-:W-:Y:S01]  /*5c80*/  @!UP0 UMOV UR4, UR9 ;  /* 0x0000000900048c82 */ /* 0x000fe20008000000 */
[----:B--2---:R-:W-:Y:S02]  /*5c90*/  @!UP0 UISETP.NE.AND UP2, UPT, UR5, 0x1, UPT ;  /* 0x000000010500888c */ /* 0x004fe4000bf45270 */
[----:B------:R-:W-:Y:S01]  /*5ca0*/  @!UP0 USHF.R.U32.HI UR4, URZ, UR13, UR4 ;  /* 0x0000000dff048299 */ /* 0x000fe20008011604 */
[----:B------:R-:W-:Y:S02]  /*5cb0*/  @!UP0 UMOV UR6, UR7 ;  /* 0x0000000700068c82 */ /* 0x000fe40008000000 */
[----:B---3--:R-:W-:Y:S02]  /*5cc0*/  @!UP0 USHF.R.U32.HI UR6, URZ, UR10, UR6 ;  /* 0x0000000aff068299 */ /* 0x008fe40008011606 */
[----:B------:R-:W-:Y:S02]  /*5cd0*/  @!UP0 USEL UR7, UR38, UR4, !UP2 ;  /* 0x0000000426078287 */ /* 0x000fe4000d000000 */
[----:B------:R-:W-:Y:S04]  /*5ce0*/  @!UP0 USEL UR6, UR37, UR6, !UP1 ;  /* 0x0000000625068287 */ /* 0x000fe8000c800000 */
[----:B------:R-:W-:Y:S02]  /*5cf0*/  @!UP0 UIADD3 UR4, UPT, UPT, -UR7, UR6, URZ ;  /* 0x0000000607048290 */ /* 0x000fe4000fffe1ff */
[----:B------:R-:W-:Y:S02]  /*5d00*/  @!UP0 UIADD3 UR6, UPT, UPT, UR7, -UR6, URZ ;  /* 0x8000000607068290 */ /* 0x000fe4000fffe0ff */
[----:B------:R-:W-:Y:S02]  /*5d10*/  @!UP0 UIMAD UR38, UR4, UR5, UR38 ;  /* 0x00000005042682a4 */ /* 0x000fe4000f8e0226 */
[----:B------:R-:W-:Y:S02]  /*5d20*/  @!UP0 UIMAD UR37, UR6, UR14, UR37 ;  /* 0x0000000e062582a4 */ /* 0x000fe4000f8e0225 */
[----:B------:R-:W-:Y:S09]  /*5d30*/  ULOP3.LUT UP0, URZ, UR11, 0x3f0, URZ, 0xc0, !UPT ;  /* 0x000003f00bff7892 */ /* 0x000ff2000f80c0ff */
[----:B------:R-:W-:Y:S05]  /*5d40*/  BRA.U !UP0, `(.L_x_91) ;  /* 0x00000001087c7547 */ /* 0x000fea000b800000 */
[----:B------:R-:W1:Y:S01]  /*5d50*/  LDCU.64 UR8, c[0x4][0x80] ;  /* 0x01001000ff0877ac */ /* 0x000e620008000a00 */
[----:B------:R-:W-:Y:S01]  /*5d60*/  MOV R2, 0x0 ;  /* 0x0000000000027802 */ /* 0x000fe20000000f00 */
[----:B------:R-:W-:Y:S02]  /*5d70*/  HFMA2 R12, -RZ, RZ, 0, 5.9604644775390625e-08 ;  /* 0x00000001ff0c7431 */ /* 0x000fe400000001ff */
[----:B------:R-:W-:Y:S01]  /*5d80*/  IMAD.MOV.U32 R8, RZ, RZ, 0x70 ;  /* 0x00000070ff087424 */ /* 0x000fe200078e00ff */
[----:B------:R2:W3:Y:S01]  /*5d90*/  LDC.64 R14, c[0x4][R2] ;  /* 0x01000000020e7b82 */ /* 0x0004e20000000a00 */
[----:B------:R-:W4:Y:S01]  /*5da0*/  LDCU.64 UR6, c[0x4][0x88] ;  /* 0x01001100ff0677ac */ /* 0x000f220008000a00 */
[----:B------:R-:W-:Y:S01]  /*5db0*/  IMAD.MOV.U32 R13, RZ, RZ, RZ ;  /* 0x000000ffff0d7224 */ /* 0x000fe200078e00ff */
[----:B------:R-:W2:Y:S01]  /*5dc0*/  LDCU.64 UR4, c[0x4][0x8] ;  /* 0x01000100ff0477ac */ /* 0x000ea20008000a00 */
[----:B-1----:R-:W-:Y:S01]  /*5dd0*/  MOV R5, UR9 ;  /* 0x0000000900057c02 */ /* 0x002fe20008000f00 */
[----:B------:R-:W-:Y:S01]  /*5de0*/  IMAD.U32 R4, RZ, RZ, UR8 ;  /* 0x00000008ff047e24 */ /* 0x000fe2000f8e00ff */
[----:B----4-:R-:W-:Y:S01]  /*5df0*/  MOV R7, UR7 ;  /* 0x0000000700077c02 */ /* 0x010fe20008000f00 */
[----:B------:R-:W-:Y:S01]  /*5e00*/  IMAD.U32 R6, RZ, RZ, UR6 ;  /* 0x00000006ff067e24 */ /* 0x000fe2000f8e00ff */
[----:B--2---:R-:W-:Y:S01]  /*5e10*/  MOV R11, UR5 ;  /* 0x00000005000b7c02 */ /* 0x004fe20008000f00 */
[----:B------:R-:W-:Y:S02]  /*5e20*/  IMAD.U32 R10, RZ, RZ, UR4 ;  /* 0x00000004ff0a7e24 */ /* 0x000fe4000f8e00ff */
[----:B------:R-:W-:Y:S07]  /*5e30*/  LEPC R20, `(.L_x_92) ;  /* 0x000000001014794e */ /* 0x000fee0000000000 */
[----:B---3-5:R-:W-:Y:S05]  /*5e40*/  CALL.ABS.NOINC R14 ;  /* 0x000000000e007343 */ /* 0x028fea0003c00000 */
.L_x_92:
[----:B------:R-:W1:Y:S01]  /*5e50*/  LDCU.64 UR8, c[0x4][0x80] ;  /* 0x01001000ff0877ac */ /* 0x000e620008000a00 */
[----:B------:R-:W2:Y:S01]  /*5e60*/  LDC.64 R2, c[0x4][R2] ;  /* 0x0100000002027b82 */ /* 0x000ea20000000a00 */
[----:B------:R-:W-:Y:S02]  /*5e70*/  HFMA2 R12, -RZ, RZ, 0, 5.9604644775390625e-08 ;  /* 0x00000001ff0c7431 */ /* 0x000fe400000001ff */
[----:B------:R-:W-:Y:S02]  /*5e80*/  IMAD.MOV.U32 R8, RZ, RZ, 0x70 ;  /* 0x00000070ff087424 */ /* 0x000fe400078e00ff */
[----:B------:R-:W-:Y:S01]  /*5e90*/  IMAD.MOV.U32 R13, RZ, RZ, RZ ;  /* 0x000000ffff0d7224 */ /* 0x000fe200078e00ff */
[----:B------:R-:W3:Y:S01]  /*5ea0*/  LDCU.64 UR6, c[0x4][0x88] ;  /* 0x01001100ff0677ac */ /* 0x000ee20008000a00 */
[----:B------:R-:W4:Y:S01]  /*5eb0*/  LDCU.64 UR4, c[0x4][0x8] ;  /* 0x01000100ff0477ac */ /* 0x000f220008000a00 */
[----:B-1----:R-:W-:Y:S02]  /*5ec0*/  MOV R4, UR8 ;  /* 0x0000000800047c02 */ /* 0x002fe40008000f00 */
[----:B------:R-:W-:Y:S02]  /*5ed0*/  MOV R5, UR9 ;  /* 0x0000000900057c02 */ /* 0x000fe40008000f00 */
[----:B---3--:R-:W-:Y:S01]  /*5ee0*/  MOV R7, UR7 ;  /* 0x0000000700077c02 */ /* 0x008fe20008000f00 */
[----:B------:R-:W-:Y:S01]  /*5ef0*/  IMAD.U32 R6, RZ, RZ, UR6 ;  /* 0x00000006ff067e24 */ /* 0x000fe2000f8e00ff */
[----:B----4-:R-:W-:Y:S01]  /*5f00*/  MOV R11, UR5 ;  /* 0x00000005000b7c02 */ /* 0x010fe20008000f00 */
[----:B------:R-:W-:Y:S02]  /*5f10*/  IMAD.U32 R10, RZ, RZ, UR4 ;  /* 0x00000004ff0a7e24 */ /* 0x000fe4000f8e00ff */
[----:B------:R-:W-:Y:S07]  /*5f20*/  LEPC R20, `(.L_x_91) ;  /* 0x000000001014794e */ /* 0x000fee0000000000 */
[----:B--2---:R-:W-:Y:S05]  /*5f30*/  CALL.ABS.NOINC R2 ;  /* 0x0000000002007343 */ /* 0x004fea0003c00000 */
.L_x_91:
[----:B------:R-:W-:Y:S02]  /*5f40*/  R2UR UR6, R56 ;  /* 0x00000000380672ca */ /* 0x000fe400000e0000 */
[----:B------:R-:W-:Y:S02]  /*5f50*/  R2UR UR5, R65 ;  /* 0x00000000410572ca */ /* 0x000fe400000e0000 */
[----:B------:R-:W-:Y:S02]  /*5f60*/  R2UR UR4, R64 ;  /* 0x00000000400472ca */ /* 0x000fe400000e0000 */
[----:B------:R-:W-:Y:S02]  /*5f70*/  ISETP.NE.U32.AND P4, PT, R50, RZ, PT ;  /* 0x000000ff3200720c */ /* 0x000fe40003f85070 */
[----:B------:R-:W-:Y:S02]  /*5f80*/  ISETP.NE.U32.AND P2, PT, RZ, UR60, PT ;  /* 0x0000003cff007c0c */ /* 0x000fe4000bf45070 */
[----:B------:R-:W-:Y:S02]  /*5f90*/  ISETP.NE.AND.EX P4, PT, R51, RZ, PT, P4 ;  /* 0x000000ff3300720c */ /* 0x000fe40003f85340 */
[----:B------:R-:W-:Y:S01]  /*5fa0*/  ISETP.NE.AND.EX P2, PT, RZ, UR61, PT, P2 ;  /* 0x0000003dff007c0c */ /* 0x000fe2000bf45320 */
[----:B------:R-:W-:Y:S02]  /*5fb0*/  UISETP.NE.AND UP2, UPT, UR6, URZ, UPT ;  /* 0x000000ff0600728c */ /* 0x000fe4000bf45270 */
[----:B------:R-:W-:Y:S04]  /*5fc0*/  UISETP.NE.U32.AND UP0, UPT, UR5, URZ, UPT ;  /* 0x000000ff0500728c */ /* 0x000fe8000bf05070 */
[----:B------:R-:W-:Y:S01]  /*5fd0*/  UISETP.NE.AND.EX UP1, UPT, UR4, URZ, UPT, UP0 ;  /* 0x000000ff0400728c */ /* 0x000fe2000bf25300 */
[----:B------:R-:W-:Y:S01]  /*5fe0*/  PLOP3.LUT P1, PT, PT, PT, UP2, 0x80, 0x8 ;  /* 0x000000000008781c */ /* 0x000fe20003f2f028 */
[----:B------:R-:W-:Y:S03]  /*5ff0*/  UPLOP3.LUT UP0, UPT, UPT, UPT, UPT, 0x40, 0x4 ;  /* 0x000000000004789c */ /* 0x000fe60003f0e870 */
[----:B------:R-:W-:Y:S06]  /*6000*/  @UP2 UPLOP3.LUT UP0, UPT, UPT, UPT, UP1, 0x80, 0x8 ;  /* 0x000000000008289c */ /* 0x000fec0003f0f010 */
[----:B------:R-:W-:Y:S01]  /*6010*/  PLOP3.LUT P0, PT, PT, PT, UP0, 0x80, 0x8 ;  /* 0x000000000008781c */ /* 0x000fe20003f0f008 */
[----:B------:R-:W-:Y:S01]  /*6020*/  @!UPT UIADD3 URZ, UPT, UPT, URZ, URZ, URZ ;  /* 0x000000fffffff290 */ /* 0x000fe2000fffe0ff */
[----:B------:R-:W-:Y:S11]  /*6030*/  BRA.U !UP1, `(.L_x_93) ;  /* 0x0000000109407547 */ /* 0x000ff6000b800000 */
[----:B------:R-:W-:Y:S01]  /*6040*/  UISETP.NE.U32.AND UP0, UPT, UR60, URZ, UPT ;  /* 0x000000ff3c00728c */ /* 0x000fe2000bf05070 */
[----:B------:R-:W-:Y:S01]  /*6050*/  R2UR UR6, R65 ;  /* 0x00000000410672ca */ /* 0x000fe200000e0000 */
[----:B------:R-:W1:Y:S01]  /*6060*/  LDCU.64 UR8, c[0x0][0x358] ;  /* 0x00006b00ff0877ac */ /* 0x000e620008000a00 */
[----:B------:R-:W-:Y:S02]  /*6070*/  HFMA2 R52, -RZ, RZ, 0, 5.9604644775390625e-08 ;  /* 0x00000001ff347431 */ /* 0x000fe400000001ff */
[----:B------:R-:W-:Y:S01]  /*6080*/  IMAD.MOV.U32 R0, RZ, RZ, 0x1 ;  /* 0x00000001ff007424 */ /* 0x000fe200078e00ff */
[----:B------:R-:W-:Y:S06]  /*6090*/  UISETP.NE.AND.EX UP0, UPT, UR61, URZ, UPT, UP0 ;  /* 0x000000ff3d00728c */ /* 0x000fec000bf05300 */
[----:B------:R-:W-:Y:S05]  /*60a0*/  PLOP3.LUT P3, PT, PT, PT, UP0, 0x80, 0x8 ;  /* 0x000000000008781c */ /* 0x000fea0003f6f008 */
[----:B------:R-:W2:Y:S01]  /*60b0*/  @UP0 LDCU.64 UR4, c[0x0][0x888] ;  /* 0x00011100ff0407ac */ /* 0x000ea20008000a00 */
[----:B------:R-:W-:Y:S07]  /*60c0*/  @UP0 UIMAD UR6, UR36, UR6, URZ ;  /* 0x00000006240602a4 */ /* 0x000fee000f8e02ff */
[----:B------:R-:W-:Y:S01]  /*60d0*/  @!P3 PRMT R52, R0, 0x7610, R52 ;  /* 0x000076100034b816 */ /* 0x000fe20000000034 */
[----:B--2---:R-:W-:Y:S06]  /*60e0*/  @UP0 UIMAD.WIDE UR4, UR6, 0x4, UR4 ;  /* 0x00000004060408a5 */ /* 0x004fec000f8e0204 */
[----:B------:R-:W-:Y:S02]  /*60f0*/  IMAD.U32 R2, RZ, RZ, UR4 ;  /* 0x00000004ff027e24 */ /* 0x000fe4000f8e00ff */
[----:B------:R-:W-:Y:S03]  /*6100*/  IMAD.U32 R3, RZ, RZ, UR5 ;  /* 0x00000005ff037e24 */ /* 0x000fe6000f8e00ff */
[----:B------:R-:W2:Y:S02]  /*6110*/  @!UP0 LDCU UR4, c[0x0][0x880] ;  /* 0x00011000ff0487ac */ /* 0x000ea40008000800 */
[----:B-1---5:R1:W5:Y:S02]  /*6120*/  @P3 LDG.E R26, desc[UR8][R2.64] ;  /* 0x00000008021a3981 */ /* 0x022364000c1e1900 */
[----:B-12---:R-:W-:Y:S02]  /*6130*/  @!P3 MOV R26, UR4 ;  /* 0x00000004001abc02 */ /* 0x006fe40008000f00 */
.L_x_93:
[----:B------:R-:W-:Y:S05]  /*6140*/  @!P4 BRA `(.L_x_94) ;  /* 0x000000000024c947 */ /* 0x000fea0003800000 */
[----:B------:R-:W-:Y:S01]  /*6150*/  ISETP.NE.U32.AND P3, PT, R48, RZ, PT ;  /* 0x000000ff3000720c */ /* 0x000fe20003f65070 */
[----:B------:R-:W1:Y:S03]  /*6160*/  LDCU.64 UR4, c[0x0][0x358] ;  /* 0x00006b00ff0477ac */ /* 0x000e660008000a00 */
[----:B------:R-:W-:Y:S11]  /*6170*/  ISETP.NE.AND.EX P3, PT, R49, RZ, PT, P3 ;  /* 0x000000ff3100720c */ /* 0x000ff60003f65330 */
[----:B------:R-:W-:Y:S02]  /*6180*/  @!UPT UIADD3 URZ, UPT, UPT, URZ, URZ, URZ ;  /* 0x000000fffffff290 */ /* 0x000fe4000fffe0ff */
[----:B------:R-:W2:Y:S01]  /*6190*/  @P3 LDC.64 R2, c[0x0][0x8a8] ;  /* 0x00022a00ff023b82 */ /* 0x000ea20000000a00 */
[----:B------:R-:W-:Y:S04]  /*61a0*/  @P3 IMAD R0, R50, UR36, RZ ;  /* 0x0000002432003c24 */ /* 0x000fe8000f8e02ff */
[----:B--2---:R-:W-:Y:S05]  /*61b0*/  @P3 IMAD.WIDE R2, R0, 0x4, R2 ;  /* 0x0000000400023825 */ /* 0x004fea00078e0202 */
[----:B-1---5:R1:W5:Y:S02]  /*61c0*/  @P3 LDG.E R24, desc[UR4][R2.64] ;  /* 0x0000000402183981 */ /* 0x022364000c1e1900 */
[----:B-1----:R-:W2:Y:S02]  /*61d0*/  @!P3 LDC R24, c[0x0][0x8a0] ;  /* 0x00022800ff18bb82 */ /* 0x002ea40000000800 */
.L_x_94:
[----:B-----5:R-:W-:Y:S01]  /*61e0*/  FSETP.NEU.AND P3, PT, R26, RZ, PT ;  /* 0x000000ff1a00720b */ /* 0x020fe20003f6d000 */
[----:B------:R-:W-:Y:S01]  /*61f0*/  IMAD.U32 R2, RZ, RZ, UR46 ;  /* 0x0000002eff027e24 */ /* 0x000fe2000f8e00ff */
[----:B------:R-:W-:Y:S01]  /*6200*/  SEL R5, RZ, 0xffffffff, P2 ;  /* 0xffffffffff057807 */ /* 0x000fe20001000000 */
[----:B------:R-:W-:Y:S01]  /*6210*/  ULOP3.LUT UR4, UR55, 0x1, URZ, 0x3c, !UPT ;  /* 0x0000000137047892 */ /* 0x000fe2000f8e3cff */
[----:B------:R-:W-:Y:S01]  /*6220*/  @P1 LOP3.LUT P2, RZ, R52, 0xff, RZ, 0xc0, !PT ;  /* 0x000000ff34ff1812 */ /* 0x000fe2000784c0ff */
[----:B------:R-:W-:Y:S01]  /*6230*/  BSSY B1, `(.L_x_95) ;  /* 0x000004b000017945 */ /* 0x000fe20003800000 */
[----:B------:R-:W-:Y:S01]  /*6240*/  @P1 SEL R0, RZ, 0xffffffff, P3 ;  /* 0xffffffffff001807 */ /* 0x000fe20001800000 */
[----:B------:R-:W-:Y:S01]  /*6250*/  IMAD.MOV.U32 R75, RZ, RZ, 0x1 ;  /* 0x00000001ff4b7424 */ /* 0x000fe200078e00ff */
[----:B------:R-:W-:Y:S01]  /*6260*/  LEA R2, R2, UR44, 0x3 ;  /* 0x0000002c02027c11 */ /* 0x000fe2000f8e18ff */
[----:B------:R-:W-:Y:S01]  /*6270*/  IMAD.U32 R73, RZ, RZ, UR4 ;  /* 0x00000004ff497e24 */ /* 0x000fe2000f8e00ff */
[----:B------:R-:W-:Y:S01]  /*6280*/  @P0 SEL R0, R5, R0, !P2 ;  /* 0x0000000005000207 */ /* 0x000fe20005000000 */
[----:B------:R-:W-:Y:S01]  /*6290*/  IMAD.U32 R74, RZ, RZ, UR46 ;  /* 0x0000002eff4a7e24 */ /* 0x000fe2000f8e00ff */
[----:B------:R-:W-:Y:S02]  /*62a0*/  LEA R72, R22, UR44, 0x3 ;  /* 0x0000002c16487c11 */ /* 0x000fe4000f8e18ff */
[----:B------:R-:W-:Y:S02]  /*62b0*/  CS2R R46, SRZ ;  /* 0x00000000002e7805 */ /* 0x000fe4000001ff00 */
[----:B------:R-:W-:Y:S02]  /*62c0*/  @P1 LOP3.LUT R0, R0, 0x1, RZ, 0xc0, !PT ;  /* 0x0000000100001812 */ /* 0x000fe400078ec0ff */
[----:B------:R-:W-:Y:S02]  /*62d0*/  CS2R R44, SRZ ;  /* 0x00000000002c7805 */ /* 0x000fe4000001ff00 */
[----:B------:R-:W-:Y:S02]  /*62e0*/  SHF.L.U32 R3, R60, 0x1f, RZ ;  /* 0x0000001f3c037819 */ /* 0x000fe400000006ff */
[----:B------:R-:W-:Y:S02]  /*62f0*/  CS2R R42, SRZ ;  /* 0x00000000002a7805 */ /* 0x000fe4000001ff00 */
[----:B------:R-:W-:Y:S02]  /*6300*/  ISETP.NE.U32.OR P5, PT, R0, 0x1, !P1 ;  /* 0x000000010000780c */ /* 0x000fe40004fa5470 */
[----:B------:R-:W-:Y:S02]  /*6310*/  CS2R R40, SRZ ;  /* 0x0000000000287805 */ /* 0x000fe4000001ff00 */
[----:B------:R-:W-:Y:S02]  /*6320*/  PLOP3.LUT P2, PT, PT, PT, UP1, 0x80, 0x8 ;  /* 0x000000000008781c */ /* 0x000fe40003f4f018 */
[----:B------:R-:W-:Y:S02]  /*6330*/  CS2R R38, SRZ ;  /* 0x0000000000267805 */ /* 0x000fe4000001ff00 */
[----:B------:R-:W-:Y:S02]  /*6340*/  LEA.HI R25, R22, R22, RZ, 0x1 ;  /* 0x0000001616197211 */ /* 0x000fe400078f08ff */
[----:B------:R-:W-:Y:S02]  /*6350*/  CS2R R36, SRZ ;  /* 0x0000000000247805 */ /* 0x000fe4000001ff00 */
[----:B------:R-:W-:Y:S02]  /*6360*/  LOP3.LUT P4, R57, R52, 0xff, RZ, 0xc0, !PT ;  /* 0x000000ff34397812 */ /* 0x000fe4000788c0ff */
[----:B------:R-:W-:Y:S02]  /*6370*/  CS2R R34, SRZ ;  /* 0x0000000000227805 */ /* 0x000fe4000001ff00 */
[----:B------:R-:W-:Y:S02]  /*6380*/  SEL R4, RZ, 0xffffffff, P3 ;  /* 0xffffffffff047807 */ /* 0x000fe40001800000 */
[----:B------:R-:W-:Y:S02]  /*6390*/  CS2R R32, SRZ ;  /* 0x0000000000207805 */ /* 0x000fe4000001ff00 */
[----:B------:R-:W-:Y:S02]  /*63a0*/  P2R R69, PR, RZ, 0x20 ;  /* 0x00000020ff457803 */ /* 0x000fe40000000000 */
[----:B------:R-:W-:Y:S02]  /*63b0*/  @P5 SHF.L.U32 R0, R73, 0x1f, RZ ;  /* 0x0000001f49005819 */ /* 0x000fe400000006ff */
[----:B------:R-:W-:Y:S02]  /*63c0*/  @P2 SEL R4, R5, R4, !P4 ;  /* 0x0000000405042207 */ /* 0x000fe40006000000 */
[----:B------:R1:W3:Y:S02]  /*63d0*/  @P5 SYNCS.PHASECHK.TRANS64.TRYWAIT P1, [R2+URZ+0x60], R0 ;  /* 0x00006000020055a7 */ /* 0x0002e400080211ff */
[----:B------:R-:W-:Y:S04]  /*63e0*/  LOP3.LUT R4, R4, 0x1, RZ, 0xc0, !PT ;  /* 0x0000000104047812 */ /* 0x000fe800078ec0ff */
[----:B------:R-:W-:Y:S04]  /*63f0*/  ISETP.NE.U32.AND P2, PT, R4, 0x1, PT ;  /* 0x000000010400780c */ /* 0x000fe80003f45070 */
[----:B------:R-:W-:Y:S01]  /*6400*/  P2R R76, PR, RZ, 0x4 ;  /* 0x00000004ff4c7803 */ /* 0x000fe20000000000 */
[----:B------:R4:W2:Y:S01]  /*6410*/  SYNCS.PHASECHK.TRANS64.TRYWAIT P0, [R72+URZ+0xc0], R3 ;  /* 0x0000c003480075a7 */ /* 0x0008a200080011ff */
[C---:B-1----:R-:W-:Y:S01]  /*6420*/  IMAD.SHL.U32 R0, R25.reuse, 0x20, RZ ;  /* 0x0000002019007824 */ /* 0x042fe200078e00ff */
[----:B------:R-:W-:Y:S04]  /*6430*/  LOP3.LUT R25, R25, 0xffe, RZ, 0xc0, !PT ;  /* 0x00000ffe19197812 */ /* 0x000fe800078ec0ff */
[----:B------:R-:W-:Y:S01]  /*6440*/  LOP3.LUT R0, R0, 0xffffffc0, RZ, 0xc0, !PT ;  /* 0xffffffc000007812 */ /* 0x000fe200078ec0ff */
[----:B------:R-:W-:Y:S04]  /*6450*/  IMAD.IADD R25, R22, 0x1, -R25 ;  /* 0x0000000116197824 */ /* 0x000fe800078e0a19 */
[----:B------:R-:W-:Y:S04]  /*6460*/  IMAD.IADD R0, R23, 0x1, R0 ;  /* 0x0000000117007824 */ /* 0x000fe800078e0200 */
[----:B------:R-:W-:Y:S01]  /*6470*/  IMAD R25, R25, 0x100000, R0 ;  /* 0x0010000019197824 */ /* 0x000fe200078e0200 */
[----:B---3--:R-:W-:Y:S01]  /*6480*/  @P5 SEL R75, RZ, 0x1, !P1 ;  /* 0x00000001ff4b5807 */ /* 0x008fe20004800000 */
[----:B----4-:R-:W-:Y:S06]  /*6490*/  @!P5 BRA `(.L_x_96) ;  /* 0x000000000090d947 */ /* 0x010fec0003800000 */
[----:B------:R-:W-:Y:S01]  /*64a0*/  HFMA2 R39, -RZ, RZ, 0, 0 ;  /* 0x00000000ff277431 */ /* 0x000fe200000001ff */
[----:B------:R-:W-:Y:S01]  /*64b0*/  ISETP.NE.AND P1, PT, R75, RZ, PT ;  /* 0x000000ff4b00720c */ /* 0x000fe20003f25270 */
[----:B------:R-:W-:Y:S01]  /*64c0*/  IMAD.U32 R5, RZ, RZ, UR46 ;  /* 0x0000002eff057e24 */ /* 0x000fe2000f8e00ff */
[----:B------:R-:W-:Y:S11]  /*64d0*/  BSSY B0, `(.L_x_97) ;  /* 0x0000005000007945 */ /* 0x000ff60003800000 */
[----:B------:R-:W-:Y:S05]  /*64e0*/  @P1 BRA `(.L_x_98) ;  /* 0x00000000000c1947 */ /* 0x000fea0003800000 */
[----:B------:R-:W-:Y:S04]  /*64f0*/  SHF.L.U32 R0, R73, 0x1f, RZ ;  /* 0x0000001f49007819 */ /* 0x000fe800000006ff */
[----:B------:R-:W1:Y:S02]  /*6500*/  SYNCS.PHASECHK.TRANS64.TRYWAIT P1, [R2+URZ+0x60], R0 ;  /* 0x00006000020075a7 */ /* 0x000e6400080211ff */
[----:B-1----:R-:W-:Y:S05]  /*6510*/  @!P1 BRA `(.L_x_99) ;  /* 0x0000001c00889947 */ /* 0x002fea0003800000 */
.L_x_98:
[----:B------:R-:W-:Y:S05]  /*6520*/  BSYNC B0 ;  /* 0x0000000000007941 */ /* 0x000fea0003800000 */
.L_x_97:
[----:B------:R-:W-:Y:S01]  /*6530*/  ISETP.NE.AND P1, PT, R76, RZ, PT ;  /* 0x000000ff4c00720c */ /* 0x000fe20003f25270 */
[----:B------:R-:W-:Y:S01]  /*6540*/  IMAD.MOV.U32 R38, RZ, RZ, RZ ;  /* 0x000000ffff267224 */ /* 0x000fe200078e00ff */
[----:B------:R-:W-:Y:S02]  /*6550*/  CS2R R36, SRZ ;  /* 0x0000000000247805 */ /* 0x000fe4000001ff00 */
[----:B------:R-:W-:Y:S02]  /*6560*/  CS2R R34, SRZ ;  /* 0x0000000000227805 */ /* 0x000fe4000001ff00 */
[----:B------:R-:W-:Y:S02]  /*6570*/  CS2R R32, SRZ ;  /* 0x0000000000207805 */ /* 0x000fe4000001ff00 */
[----:B------:R-:W-:Y:S02]  /*6580*/  CS2R R42, SRZ ;  /* 0x00000000002a7805 */ /* 0x000fe4000001ff00 */
[----:B------:R-:W-:Y:S02]  /*6590*/  CS2R R40, SRZ ;  /* 0x0000000000287805 */ /* 0x000fe4000001ff00 */
[----:B------:R-:W-:Y:S02]  /*65a0*/  CS2R R46, SRZ ;  /* 0x00000000002e7805 */ /* 0x000fe4000001ff00 */
[----:B------:R-:W-:Y:S01]  /*65b0*/  CS2R R44, SRZ ;  /* 0x00000000002c7805 */ /* 0x000fe2000001ff00 */
[----:B------:R-:W-:Y:S01]  /*65c0*/  @P1 IMAD R5, R5, 0x800, R27 ;  /* 0x0000080005051824 */ /* 0x000fe200078e021b */
[----:B------:R-:W-:Y:S05]  /*65d0*/  @P1 WARPSYNC.ALL ;  /* 0x0000000000001948 */ /* 0x000fea0003800000 */
[----:B------:R-:W-:Y:S01]  /*65e0*/  @P1 LEA R5, R5, UR44, 0x2 ;  /* 0x0000002c05051c11 */ /* 0x000fe2000f8e10ff */
[----:B------:R-:W-:Y:S04]  /*65f0*/  UIADD3 UR4, UPT, UPT, UR46, 0x1, URZ ;  /* 0x000000012e047890 */ /* 0x000fe8000fffe0ff */
[----:B------:R3:W4:Y:S01]  /*6600*/  @P1 LDSM.16.M88.4 R32, [R5+0x400] ;  /* 0x000400000520183b */ /* 0x0007220000000200 */
[----:B------:R-:W-:Y:S01]  /*6610*/  @P1 VIADD R4, R5, 0x400 ;  /* 0x0000040005041836 */ /* 0x000fe20000000000 */
[----:B------:R-:W-:Y:S01]  /*6620*/  UISETP.NE.AND UP0, UPT, UR4, 0x3, UPT ;  /* 0x000000030400788c */ /* 0x000fe2000bf05270 */
[C-C-:B-1----:R-:W-:Y:S02]  /*6630*/  @P1 IMAD R2, R62.reuse, 0x4, R5.reuse ;  /* 0x000000043e021824 */ /* 0x142fe400078e0205 */
[C---:B------:R-:W-:Y:S01]  /*6640*/  @P1 IMAD R4, R61.reuse, 0x4, R4 ;  /* 0x000000043d041824 */ /* 0x040fe200078e0204 */
[----:B------:R-:W-:Y:S01]  /*6650*/  USEL UR5, URZ, 0x1, UP0 ;  /* 0x00000001ff057887 */ /* 0x000fe20008000000 */
[----:B------:R-:W-:Y:S01]  /*6660*/  @P1 IMAD R0, R61, 0x4, R5 ;  /* 0x000000043d001824 */ /* 0x000fe200078e0205 */
[----:B------:R3:W1:Y:S01]  /*6670*/  @P1 LDSM.16.M88.4 R36, [R2+0x400] ;  /* 0x000400000224183b */ /* 0x0006620000000200 */
[----:B------:R-:W-:Y:S01]  /*6680*/  @P1 IMAD R4, R62, 0x4, R4 ;  /* 0x000000043e041824 */ /* 0x000fe200078e0204 */
[----:B------:R-:W-:Y:S02]  /*6690*/  USEL UR4, UR4, URZ, UP0 ;  /* 0x000000ff04047287 */ /* 0x000fe40008000000 */
[----:B------:R3:W1:Y:S01]  /*66a0*/  @P1 LDSM.16.M88.4 R40, [R0+0x400] ;  /* 0x000400000028183b */ /* 0x0006620000000200 */
[----:B------:R-:W-:Y:S03]  /*66b0*/  LOP3.LUT R73, R73, UR5, RZ, 0x3c, !PT ;  /* 0x0000000549497c12 */ /* 0x000fe6000f8e3cff */
[----:B------:R3:W1:Y:S01]  /*66c0*/  @P1 LDSM.16.M88.4 R44, [R4] ;  /* 0x00000000042c183b */ /* 0x0006620000000200 */
[----:B------:R-:W-:Y:S03]  /*66d0*/  IMAD.U32 R74, RZ, RZ, UR4 ;  /* 0x00000004ff4a7e24 */ /* 0x000fe6000f8e00ff */
.L_x_96:
[----:B------:R-:W-:Y:S05]  /*66e0*/  BSYNC B1 ;  /* 0x0000000000017941 */ /* 0x000fea0003800000 */
.L_x_95:
[----:B---3--:R-:W-:Y:S04]  /*66f0*/  SHF.R.U32.HI R0, RZ, 0x15, R25 ;  /* 0x00000015ff007819 */ /* 0x008fe80000011619 */
[----:B------:R-:W-:Y:S01]  /*6700*/  LOP3.LUT P1, RZ, R0, 0x3, R53, 0x48, !PT ;  /* 0x0000000300ff7812 */ /* 0x000fe20007824835 */
[----:B------:R-:W-:Y:S01]  /*6710*/  @!UPT UIADD3 URZ, UPT, UPT, URZ, URZ, URZ ;  /* 0x000000fffffff290 */ /* 0x000fe2000fffe0ff */
[----:B--2---:R-:W-:Y:S11]  /*6720*/  @P0 BRA `(.L_x_100) ;  /* 0x0000000000080947 */ /* 0x004ff60003800000 */
[----:B------:R-:W2:Y:S02]  /*6730*/  SYNCS.PHASECHK.TRANS64.TRYWAIT P0, [R72+URZ+0xc0], R3 ;  /* 0x0000c003480075a7 */ /* 0x000ea400080011ff */
[----:B--2---:R-:W-:Y:S05]  /*6740*/  @!P0 BRA `(.L_x_101) ;  /* 0x0000001c00108947 */ /* 0x004fea0003800000 */
.L_x_100:
[----:B------:R-:W-:Y:S05]  /*6750*/  @!P1 BRA `(.L_x_102) ;  /* 0x0000000000409947 */ /* 0x000fea0003800000 */
[----:B------:R-:W3:Y:S01]  /*6760*/  LDCU.64 UR8, c[0x4][0x70] ;  /* 0x01000e00ff0877ac */ /* 0x000ee20008000a00 */
[----:B--2---:R-:W-:Y:S01]  /*6770*/  MOV R3, 0x0 ;  /* 0x0000000000037802 */ /* 0x004fe20000000f00 */
[----:B------:R-:W-:Y:S02]  /*6780*/  HFMA2 R12, -RZ, RZ, 0, 5.9604644775390625e-08 ;  /* 0x00000001ff0c7431 */ /* 0x000fe400000001ff */
[----:B------:R-:W-:Y:S02]  /*6790*/  IMAD.MOV.U32 R8, RZ, RZ, 0x192 ;  /* 0x00000192ff087424 */ /* 0x000fe400078e00ff */
[----:B------:R-:W-:Y:S01]  /*67a0*/  IMAD.MOV.U32 R13, RZ, RZ, RZ ;  /* 0x000000ffff0d7224 */ /* 0x000fe200078e00ff */
[----:B------:R-:W2:Y:S01]  /*67b0*/  LDCU.64 UR6, c[0x4][0x78] ;  /* 0x01000f00ff0677ac */ /* 0x000ea20008000a00 */
[----:B------:R-:W1:Y:S01]  /*67c0*/  LDC.64 R2, c[0x4][R3] ;  /* 0x0100000003027b82 */ /* 0x000e620000000a00 */
[----:B------:R-:W5:Y:S01]  /*67d0*/  LDCU.64 UR4, c[0x4][0x10] ;  /* 0x01000200ff0477ac */ /* 0x000f620008000a00 */
[----:B---3--:R-:W-:Y:S01]  /*67e0*/  MOV R5, UR9 ;  /* 0x0000000900057c02 */ /* 0x008fe20008000f00 */
[----:B------:R-:W-:Y:S01]  /*67f0*/  IMAD.U32 R4, RZ, RZ, UR8 ;  /* 0x00000008ff047e24 */ /* 0x000fe2000f8e00ff */
[----:B--2---:R-:W-:Y:S01]  /*6800*/  MOV R7, UR7 ;  /* 0x0000000700077c02 */ /* 0x004fe20008000f00 */
[----:B------:R-:W-:Y:S01]  /*6810*/  IMAD.U32 R6, RZ, RZ, UR6 ;  /* 0x00000006ff067e24 */ /* 0x000fe2000f8e00ff */
[----:B-----5:R-:W-:Y:S01]  /*6820*/  MOV R11, UR5 ;  /* 0x00000005000b7c02 */ /* 0x020fe20008000f00 */
[----:B------:R-:W-:Y:S02]  /*6830*/  IMAD.U32 R10, RZ, RZ, UR4 ;  /* 0x00000004ff0a7e24 */ /* 0x000fe4000f8e00ff */
[----:B------:R-:W-:Y:S07]  /*6840*/  LEPC R20, `(.L_x_102) ;  /* 0x000000001014794e */ /* 0x000fee0000000000 */
[----:B-1--4-:R-:W-:Y:S05]  /*6850*/  CALL.ABS.NOINC R2 ;  /* 0x0000000002007343 */ /* 0x012fea0003c00000 */
.L_x_102:
[----:B------:R-:W-:Y:S05]  /*6860*/  WARPSYNC.ALL ;  /* 0x0000000000007948 */ /* 0x000fea0003800000 */
[----:B------:R-:W-:Y:S01]  /*6870*/  R2UR UR4, R25 ;  /* 0x00000000190472ca */ /* 0x000fe200000e0000 */
[----:B------:R-:W-:Y:S01]  /*6880*/  BSSY.RECONVERGENT B0, `(.L_x_103) ;  /* 0x000003f000007945 */ /* 0x000fe20003800200 */
[----:B------:R-:W-:Y:S02]  /*6890*/  MOV R20, UR46 ;  /* 0x0000002e00147c02 */ /* 0x000fe40008000f00 */
[----:B------:R-:W-:Y:S02]  /*68a0*/  SHF.L.U32 R70, R62, 0x2, RZ ;  /* 0x000000023e467819 */ /* 0x000fe400000006ff */
[----:B------:R-:W-:Y:S02]  /*68b0*/  LEA R20, R20, R27, 0xb ;  /* 0x0000001b14147211 */ /* 0x000fe400078e58ff */
[----:B------:R-:W-:Y:S02]  /*68c0*/  SHF.L.U32 R71, R61, 0x2, RZ ;  /* 0x000000023d477819 */ /* 0x000fe400000006ff */
[----:B------:R-:W-:Y:S02]  /*68d0*/  LEA R20, R20, UR44, 0x2 ;  /* 0x0000002c14147c11 */ /* 0x000fe4000f8e10ff */
[----:B------:R-:W-:Y:S01]  /*68e0*/  ISETP.NE.AND P0, PT, R63, RZ, PT ;  /* 0x000000ff3f00720c */ /* 0x000fe20003f05270 */
[----:B------:R-:W3:Y:S02]  /*68f0*/  LDTM.16dp128bit.x8 R4, tmem[UR4] ;  /* 0x00000004000479ee */ /* 0x000ee40008180000 */
[C---:B---3--:R-:W-:Y:S01]  /*6900*/  FMUL R0, R24.reuse, R4 ;  /* 0x0000000418007220 */ /* 0x048fe20000400000 */
[C---:B------:R-:W-:Y:S01]  /*6910*/  FMUL R2, R24.reuse, R5 ;  /* 0x0000000518027220 */ /* 0x040fe20000400000 */
[C---:B--2---:R-:W-:Y:S01]  /*6920*/  FMUL R3, R24.reuse, R6 ;  /* 0x0000000618037220 */ /* 0x044fe20000400000 */
[----:B------:R-:W-:Y:S01]  /*6930*/  FMUL R7, R24, R7 ;  /* 0x0000000718077220 */ /* 0x000fe20000400000 */
[----:B----4-:R-:W-:Y:S01]  /*6940*/  FFMA R28, R26, R32, R0 ;  /* 0x000000201a1c7223 */ /* 0x010fe20000000000 */
[----:B------:R-:W-:Y:S01]  /*6950*/  FMUL R4, R24, R8 ;  /* 0x0000000818047220 */ /* 0x000fe20000400000 */
[----:B------:R-:W-:Y:S01]  /*6960*/  FFMA R29, R26, R33, R2 ;  /* 0x000000211a1d7223 */ /* 0x000fe20000000002 */
[----:B------:R-:W-:Y:S01]  /*6970*/  FMUL R5, R24, R9 ;  /* 0x0000000918057220 */ /* 0x000fe20000400000 */
[----:B------:R-:W-:Y:S01]  /*6980*/  FFMA R30, R26, R34, R3 ;  /* 0x000000221a1e7223 */ /* 0x000fe20000000003 */
[----:B------:R-:W-:Y:S01]  /*6990*/  FMUL R6, R24, R10 ;  /* 0x0000000a18067220 */ /* 0x000fe20000400000 */
[----:B------:R-:W-:Y:S01]  /*69a0*/  FFMA R31, R26, R35, R7 ;  /* 0x000000231a1f7223 */ /* 0x000fe20000000007 */
[----:B------:R-:W-:Y:S01]  /*69b0*/  FMUL R11, R24, R11 ;  /* 0x0000000b180b7220 */ /* 0x000fe20000400000 */
[----:B-1----:R-:W-:Y:S01]  /*69c0*/  FFMA R4, R26, R36, R4 ;  /* 0x000000241a047223 */ /* 0x002fe20000000004 */
[----:B------:R-:W-:Y:S01]  /*69d0*/  FMUL R8, R24, R12 ;  /* 0x0000000c18087220 */ /* 0x000fe20000400000 */
[----:B------:R-:W-:Y:S01]  /*69e0*/  FFMA R5, R26, R37, R5 ;  /* 0x000000251a057223 */ /* 0x000fe20000000005 */
[----:B------:R1:W-:Y:S01]  /*69f0*/  STSM.16.M88.4 [R20+0x400], R28 ;  /* 0x0004001c14007844 */ /* 0x0003e20000000200 */
[----:B------:R-:W-:Y:S01]  /*6a00*/  FMUL R9, R24, R13 ;  /* 0x0000000d18097220 */ /* 0x000fe20000400000 */
[----:B------:R-:W-:Y:S01]  /*6a10*/  FFMA R6, R26, R38, R6 ;  /* 0x000000261a067223 */ /* 0x000fe20000000006 */
[C---:B------:R-:W-:Y:S01]  /*6a20*/  FMUL R10, R24.reuse, R14 ;  /* 0x0000000e180a7220 */ /* 0x040fe20000400000 */
[----:B------:R-:W-:Y:S01]  /*6a30*/  FMUL R13, R24, R17 ;  /* 0x00000011180d7220 */ /* 0x000fe20000400000 */
[----:B------:R-:W-:Y:S01]  /*6a40*/  IADD3 R17, PT, PT, R70, 0x400, R20 ;  /* 0x0000040046117810 */ /* 0x000fe20007ffe014 */
[----:B------:R-:W-:Y:S01]  /*6a50*/  FFMA R7, R26, R39, R11 ;  /* 0x000000271a077223 */ /* 0x000fe2000000000b */
[----:B------:R-:W-:Y:S01]  /*6a60*/  FMUL R15, R24, R15 ;  /* 0x0000000f180f7220 */ /* 0x000fe20000400000 */
[----:B------:R-:W-:Y:S01]  /*6a70*/  FFMA R8, R26, R40, R8 ;  /* 0x000000281a087223 */ /* 0x000fe20000000008 */
[----:B------:R-:W-:Y:S01]  /*6a80*/  FMUL R12, R24, R16 ;  /* 0x00000010180c7220 */ /* 0x000fe20000400000 */
[C---:B------:R-:W-:Y:S01]  /*6a90*/  FFMA R9, R26.reuse, R41, R9 ;  /* 0x000000291a097223 */ /* 0x040fe20000000009 */
[----:B------:R1:W-:Y:S01]  /*6aa0*/  STSM.16.M88.4 [R17], R4 ;  /* 0x0000000411007844 */ /* 0x0003e20000000200 */
[----:B------:R-:W-:Y:S01]  /*6ab0*/  FFMA R10, R26, R42, R10 ;  /* 0x0000002a1a0a7223 */ /* 0x000fe2000000000a */
[----:B------:R-:W-:Y:S01]  /*6ac0*/  FMUL R14, R24, R18 ;  /* 0x00000012180e7220 */ /* 0x000fe20000400000 */
[----:B------:R-:W-:Y:S01]  /*6ad0*/  IADD3 R16, PT, PT, R71, 0x400, R20 ;  /* 0x0000040047107810 */ /* 0x000fe20007ffe014 */
[----:B------:R-:W-:Y:S01]  /*6ae0*/  FFMA R11, R26, R43, R15 ;  /* 0x0000002b1a0b7223 */ /* 0x000fe2000000000f */
[----:B------:R-:W-:Y:S01]  /*6af0*/  FMUL R19, R24, R19 ;  /* 0x0000001318137220 */ /* 0x000fe20000400000 */
[C---:B------:R-:W-:Y:S01]  /*6b00*/  FFMA R12, R26.reuse, R44, R12 ;  /* 0x0000002c1a0c7223 */ /* 0x040fe2000000000c */
[C---:B------:R-:W-:Y:S01]  /*6b10*/  FFMA R13, R26.reuse, R45, R13 ;  /* 0x0000002d1a0d7223 */ /* 0x040fe2000000000d */
[----:B------:R-:W-:Y:S01]  /*6b20*/  FFMA R14, R26, R46, R14 ;  /* 0x0000002e1a0e7223 */ /* 0x000fe2000000000e */
[----:B------:R1:W-:Y:S01]  /*6b30*/  STSM.16.M88.4 [R16], R8 ;  /* 0x0000000810007844 */ /* 0x0003e20000000200 */
[----:B------:R-:W-:Y:S01]  /*6b40*/  IADD3 R0, PT, PT, R70, R16, RZ ;  /* 0x0000001046007210 */ /* 0x000fe20007ffe0ff */
[----:B------:R-:W-:Y:S05]  /*6b50*/  FFMA R15, R26, R47, R19 ;  /* 0x0000002f1a0f7223 */ /* 0x000fea0000000013 */
[----:B------:R1:W-:Y:S01]  /*6b60*/  STSM.16.M88.4 [R0], R12 ;  /* 0x0000000c00007844 */ /* 0x0003e20000000200 */
[----:B------:R-:W-:Y:S01]  /*6b70*/  @!PT LDS RZ, [RZ] ;  /* 0x00000000fffff984 */ /* 0x000fe20000000800 */
[----:B------:R-:W-:Y:S01]  /*6b80*/  @!PT LDS RZ, [RZ] ;  /* 0x00000000fffff984 */ /* 0x000fe20000000800 */
[----:B------:R-:W-:Y:S01]  /*6b90*/  @!PT LDS RZ, [RZ] ;  /* 0x00000000fffff984 */ /* 0x000fe20000000800 */
[----:B------:R-:W-:Y:S01]  /*6ba0*/  @!PT LDS RZ, [RZ] ;  /* 0x00000000fffff984 */ /* 0x000fe20000000800 */
[----:B------:R2:W-:Y:S06]  /*6bb0*/  MEMBAR.ALL.CTA ;  /* 0x0000000000007992 */ /* 0x0005ec0000008000 */
[----:B--2---:R-:W2:Y:S02]  /*6bc0*/  FENCE.VIEW.ASYNC.S ;  /* 0x00000000000073c6 */ /* 0x004ea40000000000 */
[----:B--2---:R-:W-:Y:S06]  /*6bd0*/  BAR.SYNC.DEFER_BLOCKING 0x1, 0x80 ;  /* 0x0042000000007b1d */ /* 0x004fec0000010000 */
[----:B------:R-:W-:Y:S05]  /*6be0*/  @P0 BRA `(.L_x_104) ;  /* 0x0000000000200947 */ /* 0x000fea0003800000 */
[----:B------:R-:W2:Y:S01]  /*6bf0*/  LDCU.64 UR6, c[0x0][0x348] ;  /* 0x00006900ff0677ac */ /* 0x000ea20008000a00 */
[----:B------:R-:W-:Y:S01]  /*6c00*/  ULEA UR5, UR46, UR44, 0xd ;  /* 0x0000002c2e057291 */ /* 0x000fe2000f8e68ff */
[----:B------:R-:W-:Y:S03]  /*6c10*/  UMOV UR51, UR36 ;  /* 0x0000002400337c82 */ /* 0x000fe60008000000 */
[----:B------:R-:W-:Y:S02]  /*6c20*/  UIADD3 UR48, UPT, UPT, UR5, 0x400, URZ ;  /* 0x0000040005307890 */ /* 0x000fe4000fffe0ff */
[----:B--2---:R-:W-:Y:S04]  /*6c30*/  UIADD3 UR4, UP0, UPT, UR6, 0x680, URZ ;  /* 0x0000068006047890 */ /* 0x004fe8000ff1e0ff */
[----:B------:R-:W-:Y:S09]  /*6c40*/  UIADD3.X UR5, UPT, UPT, URZ, UR7, URZ, UP0, !UPT ;  /* 0x00000007ff057290 */ /* 0x000ff200087fe4ff */
[----:B------:R2:W-:Y:S02]  /*6c50*/  UTMASTG.3D [UR48], [UR4] ;  /* 0x00000030040073b5 */ /* 0x0005e40008010000 */
[----:B--2---:R0:W-:Y:S02]  /*6c60*/  UTMACMDFLUSH ;  /* 0x00000000000079b7 */ /* 0x0041e40000000000 */
.L_x_104:
[----:B------:R-:W-:Y:S05]  /*6c70*/  BSYNC.RECONVERGENT B0 ;  /* 0x0000000000007941 */ /* 0x000fea0003800200 */
.L_x_103:
[----:B------:R-:W-:Y:S01]  /*6c80*/  UIADD3 UR47, UPT, UPT, UR46, 0x1, URZ ;  /* 0x000000012e2f7890 */ /* 0x000fe2000fffe0ff */
[----:B------:R-:W-:Y:S03]  /*6c90*/  BSSY.RECONVERGENT B0, `(.L_x_105) ;  /* 0x0000005000007945 */ /* 0x000fe60003800200 */
[----:B------:R-:W-:Y:S04]  /*6ca0*/  UISETP.NE.AND UP0, UPT, UR47, 0x3, UPT ;  /* 0x000000032f00788c */ /* 0x000fe8000bf05270 */
[----:B------:R-:W-:Y:S01]  /*6cb0*/  USEL UR45, UR47, URZ, UP0 ;  /* 0x000000ff2f2d7287 */ /* 0x000fe20008000000 */
[----:B------:R-:W-:Y:S11]  /*6cc0*/  @P0 BRA `(.L_x_106) ;  /* 0x0000000000040947 */ /* 0x000ff60003800000 */
[----:B------:R-:W-:Y:S04]  /*6cd0*/  DEPBAR.LE SB0, 0x1 ;  /* 0x000080400000791a */ /* 0x000fe80000000000 */
.L_x_106:
[----:B------:R-:W-:Y:S05]  /*6ce0*/  BSYNC.RECONVERGENT B0 ;  /* 0x0000000000007941 */ /* 0x000fea0003800200 */
.L_x_105:
[----:B------:R-:W-:Y:S01]  /*6cf0*/  BAR.SYNC.DEFER_BLOCKING 0x1, 0x80 ;  /* 0x0042000000007b1d */ /* 0x000fe20000010000 */
[----:B------:R-:W-:Y:S01]  /*6d00*/  ISETP.NE.AND P1, PT, R69, RZ, PT ;  /* 0x000000ff4500720c */ /* 0x000fe20003f25270 */
[----:B------:R-:W-:Y:S01]  /*6d10*/  UISETP.NE.AND UP0, UPT, UR53, URZ, UPT ;  /* 0x000000ff3500728c */ /* 0x000fe2000bf05270 */
[----:B------:R-:W-:Y:S11]  /*6d20*/  LEA R2, R74, UR44, 0x3 ;  /* 0x0000002c4a027c11 */ /* 0x000ff6000f8e18ff */
[----:B------:R-:W-:Y:S01]  /*6d30*/  @P1 SHF.L.U32 R3, R73, 0x1f, RZ ;  /* 0x0000001f49031819 */ /* 0x000fe200000006ff */
[----:B------:R-:W-:Y:S06]  /*6d40*/  BRA.U !UP0, `(.L_x_107) ;  /* 0x0000000108247547 */ /* 0x000fec000b800000 */
[----:B-1----:R-:W-:Y:S01]  /*6d50*/  IMAD.U32 R4, RZ, RZ, UR52 ;  /* 0x00000034ff047e24 */ /* 0x002fe2000f8e00ff */
[----:B------:R-:W-:Y:S01]  /*6d60*/  MOV R0, UR54 ;  /* 0x0000003600007c02 */ /* 0x000fe20008000f00 */
[----:B------:R-:W-:Y:S03]  /*6d70*/  UIADD3 UR4, UPT, UPT, UR52, 0x1, URZ ;  /* 0x0000000134047890 */ /* 0x000fe6000fffe0ff */
[----:B------:R-:W-:Y:S01]  /*6d80*/  @P1 LEA R4, R4, UR44, 0x3 ;  /* 0x0000002c04041c11 */ /* 0x000fe2000f8e18ff */
[----:B------:R-:W-:Y:S04]  /*6d90*/  UISETP.NE.AND UP0, UPT, UR4, 0x3, UPT ;  /* 0x000000030400788c */ /* 0x000fe8000bf05270 */
[----:B------:R-:W-:Y:S01]  /*6da0*/  @P1 VIADD R4, R4, 0x78 ;  /* 0x0000007804041836 */ /* 0x000fe20000000000 */
[----:B------:R-:W-:Y:S04]  /*6db0*/  USEL UR52, UR4, URZ, UP0 ;  /* 0x000000ff04347287 */ /* 0x000fe80008000000 */
[----:B------:R-:W-:Y:S04]  /*6dc0*/  @P1 PRMT R0, R0, 0x654, R4 ;  /* 0x0000065400001816 */ /* 0x000fe80000000004 */
[----:B------:R2:W-:Y:S04]  /*6dd0*/  @P1 SYNCS.ARRIVE.TRANS64.RED.A1T0 RZ, [R0+URZ], RZ ;  /* 0x000000ff00ff19a7 */ /* 0x0005e800081004ff */
.L_x_107:
[----:B------:R-:W3:Y:S01]  /*6de0*/  @P1 SYNCS.PHASECHK.TRANS64.TRYWAIT P0, [R2+URZ+0x60], R3 ;  /* 0x00006003020015a7 */ /* 0x000ee200080011ff */
[----:B------:R-:W-:Y:S01]  /*6df0*/  BSSY B1, `(.L_x_108) ;  /* 0x0000017000017945 */ /* 0x000fe20003800000 */
[----:B---3--:R-:W-:Y:S03]  /*6e00*/  @P1 SEL R75, RZ, 0x1, !P0 ;  /* 0x00000001ff4b1807 */ /* 0x008fe60004000000 */
[----:B------:R-:W-:Y:S05]  /*6e10*/  @!P1 BRA `(.L_x_109) ;  /* 0x0000000000509947 */ /* 0x000fea0003800000 */
[----:B------:R-:W-:Y:S01]  /*6e20*/  ISETP.NE.AND P1, PT, R76, RZ, PT ;  /* 0x000000ff4c00720c */ /* 0x000fe20003f25270 */
[----:B------:R-:W-:Y:S01]  /*6e30*/  BSSY B0, `(.L_x_110) ;  /* 0x000000a000007945 */ /* 0x000fe20003800000 */
[----:B------:R-:W-:Y:S11]  /*6e40*/  ISETP.NE.AND P0, PT, R75, RZ, PT ;  /* 0x000000ff4b00720c */ /* 0x000ff60003f05270 */
[----:B-1----:R-:W-:Y:S05]  /*6e50*/  @P1 IMAD R4, R74, 0x800, R27 ;  /* 0x000008004a041824 */ /* 0x002fea00078e021b */
[----:B------:R-:W-:Y:S05]  /*6e60*/  @P1 LEA R4, R4, UR44, 0x2 ;  /* 0x0000002c04041c11 */ /* 0x000fea000f8e10ff */
[--C-:B--2---:R-:W-:Y:S02]  /*6e70*/  @P1 IMAD.IADD R0, R71, 0x1, R4.reuse ;  /* 0x0000000147001824 */ /* 0x104fe400078e0204 */
[----:B------:R-:W-:Y:S01]  /*6e80*/  @P1 IMAD.IADD R3, R70, 0x1, R4 ;  /* 0x0000000146031824 */ /* 0x000fe200078e0204 */
[----:B------:R-:W-:Y:S06]  /*6e90*/  @P0 BRA `(.L_x_111) ;  /* 0x00000000000c0947 */ /* 0x000fec0003800000 */
[----:B------:R-:W-:Y:S04]  /*6ea0*/  SHF.L.U32 R73, R73, 0x1f, RZ ;  /* 0x0000001f49497819 */ /* 0x000fe800000006ff */
[----:B------:R-:W1:Y:S02]  /*6eb0*/  SYNCS.PHASECHK.TRANS64.TRYWAIT P0, [R2+URZ+0x60], R73 ;  /* 0x00006049020075a7 */ /* 0x000e6400080011ff */
[----:B-1----:R-:W-:Y:S05]  /*6ec0*/  @!P0 BRA `(.L_x_112) ;  /* 0x0000001400448947 */ /* 0x002fea0003800000 */
.L_x_111:
[----:B------:R-:W-:Y:S05]  /*6ed0*/  BSYNC B0 ;  /* 0x0000000000007941 */ /* 0x000fea0003800000 */
.L_x_110:
[----:B------:R-:W-:Y:S11]  /*6ee0*/  ISETP.NE.AND P0, PT, R76, RZ, PT ;  /* 0x000000ff4c00720c */ /* 0x000ff60003f05270 */
[----:B------:R-:W-:Y:S02]  /*6ef0*/  @!UPT UIADD3 URZ, UPT, UPT, URZ, URZ, URZ ;  /* 0x000000fffffff290 */ /* 0x000fe4000fffe0ff */
[----:B-1----:R-:W-:Y:S01]  /*6f00*/  @P0 IADD3 R2, PT, PT, R70, R0, RZ ;  /* 0x0000000046020210 */ /* 0x002fe20007ffe0ff */
[----:B------:R-:W-:Y:S05]  /*6f10*/  @P0 WARPSYNC.ALL ;  /* 0x0000000000000948 */ /* 0x000fea0003800000 */
[----:B------:R3:W4:Y:S04]  /*6f20*/  @P0 LDSM.16.M88.4 R32, [R4+0x400] ;  /* 0x000400000420083b */ /* 0x0007280000000200 */
[----:B------:R3:W1:Y:S04]  /*6f30*/  @P0 LDSM.16.M88.4 R36, [R3+0x400] ;  /* 0x000400000324083b */ /* 0x0006680000000200 */
[----:B------:R3:W2:Y:S04]  /*6f40*/  @P0 LDSM.16.M88.4 R40, [R0+0x400] ;  /* 0x000400000028083b */ /* 0x0006a80000000200 */
[----:B------:R3:W1:Y:S02]  /*6f50*/  @P0 LDSM.16.M88.4 R44, [R2+0x400] ;  /* 0x00040000022c083b */ /* 0x0006640000000200 */
.L_x_109:
[----:B------:R-:W-:Y:S05]  /*6f60*/  BSYNC B1 ;  /* 0x0000000000017941 */ /* 0x000fea0003800000 */
.L_x_108:
[----:B-123--:R-:W-:Y:S05]  /*6f70*/  VIADD R0, R25, 0x20 ;  /* 0x0000002019007836 */ /* 0x00efea0000000000 */
[----:B------:R-:W-:Y:S04]  /*6f80*/  SHF.R.U32.HI R0, RZ, 0x15, R0 ;  /* 0x00000015ff007819 */ /* 0x000fe80000011600 */
[----:B------:R-:W-:Y:S11]  /*6f90*/  LOP3.LUT P0, RZ, R0, 0x3, R53, 0x48, !PT ;  /* 0x0000000300ff7812 */ /* 0x000ff60007804835 */
[----:B------:R-:W-:Y:S02]  /*6fa0*/  @!UPT UIADD3 URZ, UPT, UPT, URZ, URZ, URZ ;  /* 0x000000fffffff290 */ /* 0x000fe4000fffe0ff */
[----:B------:R-:W-:Y:S05]  /*6fb0*/  @!P0 BRA `(.L_x_113) ;  /* 0x0000000000408947 */ /* 0x000fea0003800000 */
[----:B------:R-:W1:Y:S01]  /*6fc0*/  LDCU.64 UR8, c[0x4][0x70] ;  /* 0x01000e00ff0877ac */ /* 0x000e620008000a00 */
[----:B------:R-:W-:Y:S01]  /*6fd0*/  MOV R3, 0x0 ;  /* 0x0000000000037802 */ /* 0x000fe20000000f00 */
[----:B------:R-:W-:Y:S02]  /*6fe0*/  HFMA2 R12, -RZ, RZ, 0, 5.9604644775390625e-08 ;  /* 0x00000001ff0c7431 */ /* 0x000fe400000001ff */
[----:B------:R-:W-:Y:S02]  /*6ff0*/  IMAD.MOV.U32 R8, RZ, RZ, 0x192 ;  /* 0x00000192ff087424 */ /* 0x000fe400078e00ff */
[----:B------:R-:W-:Y:S01]  /*7000*/  IMAD.MOV.U32 R13, RZ, RZ, RZ ;  /* 0x000000ffff0d7224 */ /* 0x000fe200078e00ff */
[----:B------:R-:W2:Y:S01]  /*7010*/  LDCU.64 UR6, c[0x4][0x78] ;  /* 0x01000f00ff0677ac */ /* 0x000ea20008000a00 */
[----:B------:R-:W3:Y:S01]  /*7020*/  LDC.64 R2, c[0x4][R3] ;  /* 0x0100000003027b82 */ /* 0x000ee20000000a00 */
[----:B------:R-:W5:Y:S01]  /*7030*/  LDCU.64 UR4, c[0x4][0x10] ;  /* 0x01000200ff0477ac */ /* 0x000f620008000a00 */
[----:B-1----:R-:W-:Y:S01]  /*7040*/  MOV R5, UR9 ;  /* 0x0000000900057c02 */ /* 0x002fe20008000f00 */
[----:B------:R-:W-:Y:S01]  /*7050*/  IMAD.U32 R4, RZ, RZ, UR8 ;  /* 0x00000008ff047e24 */ /* 0x000fe2000f8e00ff */
[----:B--2---:R-:W-:Y:S01]  /*7060*/  MOV R7, UR7 ;  /* 0x0000000700077c02 */ /* 0x004fe20008000f00 */
[----:B------:R-:W-:Y:S01]  /*7070*/  IMAD.U32 R6, RZ, RZ, UR6 ;  /* 0x00000006ff067e24 */ /* 0x000fe2000f8e00ff */
[----:B-----5:R-:W-:Y:S01]  /*7080*/  MOV R11, UR5 ;  /* 0x00000005000b7c02 */ /* 0x020fe20008000f00 */
[----:B------:R-:W-:Y:S02]  /*7090*/  IMAD.U32 R10, RZ, RZ, UR4 ;  /* 0x00000004ff0a7e24 */ /* 0x000fe4000f8e00ff */
[----:B------:R-:W-:Y:S07]  /*70a0*/  LEPC R20, `(.L_x_113) ;  /* 0x000000001014794e */ /* 0x000fee0000000000 */
[----:B---34-:R-:W-:Y:S05]  /*70b0*/  CALL.ABS.NOINC R2 ;  /* 0x0000000002007343 */ /* 0x018fea0003c00000 */
.L_x_113:
[----:B------:R-:W-:Y:S01]  /*70c0*/  ISETP.NE.AND P0, PT, R63, RZ, PT ;  /* 0x000000ff3f00720c */ /* 0x000fe20003f05270 */
[----:B------:R-:W-:Y:S05]  /*70d0*/  WARPSYNC.ALL ;  /* 0x0000000000007948 */ /* 0x000fea0003800000 */
[----:B------:R-:W-:Y:S01]  /*70e0*/  R2UR UR4, R25 ;  /* 0x00000000190472ca */ /* 0x000fe200000e0000 */
[----:B------:R-:W-:Y:S11]  /*70f0*/  BSSY.RECONVERGENT B0, `(.L_x_114) ;  /* 0x0000045000007945 */ /* 0x000ff60003800200 */
[----:B------:R-:W-:Y:S01]  /*7100*/  @!UPT UIADD3 URZ, UPT, UPT, URZ, URZ, URZ ;  /* 0x000000fffffff290 */ /* 0x000fe2000fffe0ff */
[----:B------:R-:W1:Y:S01]  /*7110*/  LDTM.16dp128bit.x8 R4, tmem[UR4+0x20] ;  /* 0x00002004000479ee */ /* 0x000e620008180000 */
[----:B------:R-:W-:Y:S01]  /*7120*/  R2UR UR4, R72 ;  /* 0x00000000480472ca */ /* 0x000fe200000e0000 */
[----:B------:R-:W-:Y:S11]  /*7130*/  NOP ;  /* 0x0000000000007918 */ /* 0x000ff60000000000 */
[----:B------:R-:W-:Y:S01]  /*7140*/  @!UPT UIADD3 URZ, UPT, UPT, URZ, URZ, URZ ;  /* 0x000000fffffff290 */ /* 0x000fe2000fffe0ff */
[----:B------:R-:W-:Y:S04]  /*7150*/  UIADD3 UR4, UPT, UPT, UR4, 0xe0, URZ ;  /* 0x000000e004047890 */ /* 0x000fe8000fffe0ff */
[----:B------:R-:W-:Y:S01]  /*7160*/  UPRMT UR4, UR54, 0x654, UR4 ;  /* 0x0000065436047896 */ /* 0x000fe20008000004 */
[C---:B-1----:R-:W-:Y:S01]  /*7170*/  FMUL R0, R24.reuse, R4 ;  /* 0x0000000418007220 */ /* 0x042fe20000400000 */
[C---:B------:R-:W-:Y:S01]  /*7180*/  FMUL R2, R24.reuse, R5 ;  /* 0x0000000518027220 */ /* 0x040fe20000400000 */
[----:B------:R-:W-:Y:S06]  /*7190*/  FMUL R3, R24, R6 ;  /* 0x0000000618037220 */ /* 0x000fec0000400000 */
[----:B------:R-:W-:Y:S01]  /*71a0*/  SYNCS.ARRIVE.TRANS64.RED.A1T0 RZ, [UR4], RZ ;  /* 0x000000ffffff79a7 */ /* 0x000fe20008100404 */
[C---:B----4-:R-:W-:Y:S01]  /*71b0*/  FFMA R28, R26.reuse, R32, R0 ;  /* 0x000000201a1c7223 */ /* 0x050fe20000000000 */
[----:B------:R-:W-:Y:S01]  /*71c0*/  MOV R0, UR45 ;  /* 0x0000002d00007c02 */ /* 0x000fe20008000f00 */
[----:B------:R-:W-:Y:S01]  /*71d0*/  FFMA R29, R26, R33, R2 ;  /* 0x000000211a1d7223 */ /* 0x000fe20000000002 */
[C---:B------:R-:W-:Y:S01]  /*71e0*/  FMUL R7, R24.reuse, R7 ;  /* 0x0000000718077220 */ /* 0x040fe20000400000 */
[----:B------:R-:W-:Y:S01]  /*71f0*/  FMUL R4, R24, R8 ;  /* 0x0000000818047220 */ /* 0x000fe20000400000 */
[----:B------:R-:W-:Y:S01]  /*7200*/  LEA R0, R0, R27, 0xb ;  /* 0x0000001b00007211 */ /* 0x000fe200078e58ff */
[----:B------:R-:W-:Y:S01]  /*7210*/  FMUL R5, R24, R9 ;  /* 0x0000000918057220 */ /* 0x000fe20000400000 */
[----:B------:R-:W-:Y:S01]  /*7220*/  FFMA R30, R26, R34, R3 ;  /* 0x000000221a1e7223 */ /* 0x000fe20000000003 */
[----:B------:R-:W-:Y:S01]  /*7230*/  FMUL R6, R24, R10 ;  /* 0x0000000a18067220 */ /* 0x000fe20000400000 */
[----:B------:R-:W-:Y:S01]  /*7240*/  FFMA R31, R26, R35, R7 ;  /* 0x000000231a1f7223 */ /* 0x000fe20000000007 */
[----:B------:R-:W-:Y:S01]  /*7250*/  LEA R0, R0, UR44, 0x2 ;  /* 0x0000002c00007c11 */ /* 0x000fe2000f8e10ff */
[----:B------:R-:W-:Y:S01]  /*7260*/  FMUL R11, R24, R11 ;  /* 0x0000000b180b7220 */ /* 0x000fe20000400000 */
[----:B------:R-:W-:Y:S01]  /*7270*/  FFMA R4, R26, R36, R4 ;  /* 0x000000241a047223 */ /* 0x000fe20000000004 */
[----:B------:R-:W-:Y:S01]  /*7280*/  FMUL R8, R24, R12 ;  /* 0x0000000c18087220 */ /* 0x000fe20000400000 */
[----:B------:R-:W-:Y:S01]  /*7290*/  FFMA R5, R26, R37, R5 ;  /* 0x000000251a057223 */ /* 0x000fe20000000005 */
[----:B------:R1:W-:Y:S01]  /*72a0*/  STSM.16.M88.4 [R0+0x400], R28 ;  /* 0x0004001c00007844 */ /* 0x0003e20000000200 */
[----:B------:R-:W-:Y:S01]  /*72b0*/  FMUL R9, R24, R13 ;  /* 0x0000000d18097220 */ /* 0x000fe20000400000 */
[----:B------:R-:W-:Y:S01]  /*72c0*/  FFMA R6, R26, R38, R6 ;  /* 0x000000261a067223 */ /* 0x000fe20000000006 */
[----:B------:R-:W-:Y:S01]  /*72d0*/  FMUL R10, R24, R14 ;  /* 0x0000000e180a7220 */ /* 0x000fe20000400000 */
[----:B------:R-:W-:Y:S01]  /*72e0*/  FFMA R7, R26, R39, R11 ;  /* 0x000000271a077223 */ /* 0x000fe2000000000b */
[----:B------:R-:W-:Y:S01]  /*72f0*/  IADD3 R2, PT, PT, R70, 0x400, R0 ;  /* 0x0000040046027810 */ /* 0x000fe20007ffe000 */
[----:B------:R-:W-:Y:S01]  /*7300*/  FMUL R15, R24, R15 ;  /* 0x0000000f180f7220 */ /* 0x000fe20000400000 */
[----:B------:R-:W-:Y:S01]  /*7310*/  FFMA R8, R26, R40, R8 ;  /* 0x000000281a087223 */ /* 0x000fe20000000008 */
[----:B------:R-:W-:Y:S01]  /*7320*/  FMUL R12, R24, R16 ;  /* 0x00000010180c7220 */ /* 0x000fe20000400000 */
[----:B------:R-:W-:Y:S01]  /*7330*/  FFMA R9, R26, R41, R9 ;  /* 0x000000291a097223 */ /* 0x000fe20000000009 */
[----:B------:R1:W-:Y:S01]  /*7340*/  STSM.16.M88.4 [R2], R4 ;  /* 0x0000000402007844 */ /* 0x0003e20000000200 */
[----:B------:R-:W-:Y:S01]  /*7350*/  FMUL R13, R24, R17 ;  /* 0x00000011180d7220 */ /* 0x000fe20000400000 */
[----:B------:R-:W-:Y:S01]  /*7360*/  FFMA R10, R26, R42, R10 ;  /* 0x0000002a1a0a7223 */ /* 0x000fe2000000000a */
[----:B------:R-:W-:Y:S01]  /*7370*/  FMUL R14, R24, R18 ;  /* 0x00000012180e7220 */ /* 0x000fe20000400000 */
[----:B------:R-:W-:Y:S01]  /*7380*/  FFMA R11, R26, R43, R15 ;  /* 0x0000002b1a0b7223 */ /* 0x000fe2000000000f */
[----:B------:R-:W-:Y:S01]  /*7390*/  IADD3 R71, PT, PT, R71, 0x400, R0 ;  /* 0x0000040047477810 */ /* 0x000fe20007ffe000 */
[----:B------:R-:W-:Y:S01]  /*73a0*/  FMUL R19, R24, R19 ;  /* 0x0000001318137220 */ /* 0x000fe20000400000 */
[C---:B------:R-:W-:Y:S01]  /*73b0*/  FFMA R12, R26.reuse, R44, R12 ;  /* 0x0000002c1a0c7223 */ /* 0x040fe2000000000c */
[C---:B------:R-:W-:Y:S01]  /*73c0*/  FFMA R13, R26.reuse, R45, R13 ;  /* 0x0000002d1a0d7223 */ /* 0x040fe2000000000d */
[C---:B------:R-:W-:Y:S01]  /*73d0*/  FFMA R14, R26.reuse, R46, R14 ;  /* 0x0000002e1a0e7223 */ /* 0x040fe2000000000e */
[----:B------:R1:W-:Y:S01]  /*73e0*/  STSM.16.M88.4 [R71], R8 ;  /* 0x0000000847007844 */ /* 0x0003e20000000200 */
[----:B------:R-:W-:Y:S01]  /*73f0*/  FFMA R15, R26, R47, R19 ;  /* 0x0000002f1a0f7223 */ /* 0x000fe20000000013 */
[----:B------:R-:W-:Y:S05]  /*7400*/  IADD3 R70, PT, PT, R70, R71, RZ ;  /* 0x0000004746467210 */ /* 0x000fea0007ffe0ff */
        /* <DEDUP_REMOVED lines=10> */
[----:B------:R-:W-:Y:S02]  /*74b0*/  ULEA UR5, UR45, UR44, 0xd ;  /* 0x0000002c2d057291 */ /* 0x000fe4000f8e68ff */
[----:B------:R-:W-:Y:S02]  /*74c0*/  UIADD3 UR9, UPT, UPT, UR49, 0x20, URZ ;  /* 0x0000002031097890 */ /* 0x000fe4000fffe0ff */
[----:B------:R-:W-:Y:S01]  /*74d0*/  UIADD3 UR8, UPT, UPT, UR5, 0x400, URZ ;  /* 0x0000040005087890 */ /* 0x000fe2000fffe0ff */
[----:B------:R-:W-:Y:S01]  /*74e0*/  UMOV UR10, UR50 ;  /* 0x00000032000a7c82 */ /* 0x000fe20008000000 */
[----:B------:R-:W-:Y:S01]  /*74f0*/  UMOV UR11, UR36 ;  /* 0x00000024000b7c82 */ /* 0x000fe20008000000 */
[----:B--2---:R-:W-:Y:S04]  /*7500*/  UIADD3 UR4, UP0, UPT, UR6, 0x680, URZ ;  /* 0x0000068006047890 */ /* 0x004fe8000ff1e0ff */
[----:B------:R-:W-:Y:S09]  /*7510*/  UIADD3.X UR5, UPT, UPT, URZ, UR7, URZ, UP0, !UPT ;  /* 0x00000007ff057290 */ /* 0x000ff200087fe4ff */
[----:B------:R2:W-:Y:S02]  /*7520*/  UTMASTG.3D [UR8], [UR4] ;  /* 0x00000008040073b5 */ /* 0x0005e40008010000 */
[----:B--2---:R0:W-:Y:S02]  /*7530*/  UTMACMDFLUSH ;  /* 0x00000000000079b7 */ /* 0x0041e40000000000 */
.L_x_115:
[----:B------:R-:W-:Y:S05]  /*7540*/  BSYNC.RECONVERGENT B0 ;  /* 0x0000000000007941 */ /* 0x000fea0003800200 */
.L_x_114:
[----:B------:R-:W-:Y:S01]  /*7550*/  UIADD3 UR4, UPT, UPT, UR45, 0x1, URZ ;  /* 0x000000012d047890 */ /* 0x000fe2000fffe0ff */
[----:B------:R-:W-:Y:S03]  /*7560*/  BSSY.RECONVERGENT B0, `(.L_x_116) ;  /* 0x0000008000007945 */ /* 0x000fe60003800200 */
[----:B------:R-:W-:Y:S04]  /*7570*/  UISETP.NE.AND UP0, UPT, UR4, 0x3, UPT ;  /* 0x000000030400788c */ /* 0x000fe8000bf05270 */
[----:B------:R-:W-:Y:S02]  /*7580*/  UISETP.EQ.XOR UP1, UPT, UR47, 0x3, !UP0 ;  /* 0x000000032f00788c */ /* 0x000fe4000c722a70 */
[----:B------:R-:W-:Y:S02]  /*7590*/  USEL UR46, UR4, URZ, UP0 ;  /* 0x000000ff042e7287 */ /* 0x000fe40008000000 */
[----:B------:R-:W-:Y:S04]  /*75a0*/  USEL UR5, URZ, 0x1, !UP1 ;  /* 0x00000001ff057887 */ /* 0x000fe8000c800000 */
[----:B------:R-:W-:Y:S01]  /*75b0*/  ULOP3.LUT UR55, UR55, UR5, URZ, 0x3c, !UPT ;  /* 0x0000000537377292 */ /* 0x000fe2000f8e3cff */
[----:B------:R-:W-:Y:S11]  /*75c0*/  @P0 BRA `(.L_x_117) ;  /* 0x0000000000040947 */ /* 0x000ff60003800000 */
[----:B------:R-:W-:Y:S04]  /*75d0*/  DEPBAR.LE SB0, 0x1 ;  /* 0x000080400000791a */ /* 0x000fe80000000000 */
.L_x_117:
[----:B------:R-:W-:Y:S05]  /*75e0*/  BSYNC.RECONVERGENT B0 ;  /* 0x0000000000007941 */ /* 0x000fea0003800200 */
.L_x_116:
[----:B------:R-:W-:Y:S01]  /*75f0*/  BAR.SYNC.DEFER_BLOCKING 0x1, 0x80 ;  /* 0x0042000000007b1d */ /* 0x000fe20000010000 */
[----:B------:R-:W-:Y:S01]  /*7600*/  UISETP.NE.AND UP0, UPT, UR53, -0x2, UPT ;  /* 0xfffffffe3500788c */ /* 0x000fe2000bf05270 */
[----:B------:R-:W-:Y:S08]  /*7610*/  IADD3 R22, PT, PT, R22, 0x1, RZ ;  /* 0x0000000116167810 */ /* 0x000ff00007ffe0ff */
[----:B------:R-:W-:Y:S05]  /*7620*/  BRA.U !UP0, `(.L_x_118) ;  /* 0x0000000108287547 */ /* 0x000fea000b800000 */
[----:B------:R-:W-:Y:S01]  /*7630*/  ISETP.NE.AND P0, PT, R69, RZ, PT ;  /* 0x000000ff4500720c */ /* 0x000fe20003f05270 */
[----:B-1----:R-:W-:Y:S01]  /*7640*/  IMAD.U32 R2, RZ, RZ, UR52 ;  /* 0x00000034ff027e24 */ /* 0x002fe2000f8e00ff */
[----:B------:R-:W-:Y:S01]  /*7650*/  UIADD3 UR4, UPT, UPT, UR52, 0x1, URZ ;  /* 0x0000000134047890 */ /* 0x000fe2000fffe0ff */
[----:B------:R-:W-:Y:S03]  /*7660*/  IMAD.U32 R0, RZ, RZ, UR54 ;  /* 0x00000036ff007e24 */ /* 0x000fe6000f8e00ff */
[----:B------:R-:W-:Y:S04]  /*7670*/  UISETP.NE.AND UP0, UPT, UR4, 0x3, UPT ;  /* 0x000000030400788c */ /* 0x000fe8000bf05270 */
[----:B------:R-:W-:Y:S03]  /*7680*/  USEL UR52, UR4, URZ, UP0 ;  /* 0x000000ff04347287 */ /* 0x000fe60008000000 */
[----:B------:R-:W-:Y:S05]  /*7690*/  @P0 LEA R2, R2, UR44, 0x3 ;  /* 0x0000002c02020c11 */ /* 0x000fea000f8e18ff */
[----:B------:R-:W-:Y:S05]  /*76a0*/  @P0 VIADD R2, R2, 0x78 ;  /* 0x0000007802020836 */ /* 0x000fea0000000000 */
[----:B------:R-:W-:Y:S04]  /*76b0*/  @P0 PRMT R0, R0, 0x654, R2 ;  /* 0x0000065400000816 */ /* 0x000fe80000000002 */
[----:B------:R2:W-:Y:S03]  /*76c0*/  @P0 SYNCS.ARRIVE.TRANS64.RED.A1T0 RZ, [R0+URZ], RZ ;  /* 0x000000ff00ff09a7 */ /* 0x0005e600081004ff */
.L_x_118:
[----:B------:R-:W-:Y:S01]  /*76d0*/  R2UR UR6, R68 ;  /* 0x00000000440672ca */ /* 0x000fe200000e0000 */
[----:B------:R-:W-:Y:S01]  /*76e0*/  UIADD3 UR53, UPT, UPT, UR53, 0x2, URZ ;  /* 0x0000000235357890 */ /* 0x000fe2000fffe0ff */
[----:B------:R-:W-:Y:S02]  /*76f0*/  R2UR UR5, R54 ;  /* 0x00000000360572ca */ /* 0x000fe400000e0000 */
[----:B------:R-:W-:Y:S02]  /*7700*/  R2UR UR4, R55 ;  /* 0x00000000370472ca */ /* 0x000fe400000e0000 */
[----:B------:R-:W-:Y:S02]  /*7710*/  R2UR UR36, R66 ;  /* 0x00000000422472ca */ /* 0x000fe400000e0000 */
[----:B------:R-:W-:Y:S02]  /*7720*/  ISETP.NE.AND P0, PT, R58, 0x2, PT ;  /* 0x000000023a00780c */ /* 0x000fe40003f05270 */
[----:B------:R-:W-:Y:S02]  /*7730*/  ISETP.NE.AND P1, PT, R22, 0x4, PT ;  /* 0x000000041600780c */ /* 0x000fe40003f25270 */
[----:B-1----:R-:W-:Y:S01]  /*7740*/  SEL R2, RZ, 0x1, P0 ;  /* 0x00000001ff027807 */ /* 0x002fe20000000000 */
[----:B------:R-:W-:Y:S01]  /*7750*/  UISETP.NE.AND UP0, UPT, UR6, URZ, UPT ;  /* 0x000000ff0600728c */ /* 0x000fe2000bf05270 */
[----:B--2---:R-:W-:Y:S01]  /*7760*/  SEL R0, RZ, 0x1, P1 ;  /* 0x00000001ff007807 */ /* 0x004fe20000800000 */
[----:B------:R-:W-:Y:S01]  /*7770*/  UIADD3 UR27, UPT, UPT, UR37, UR5, URZ ;  /* 0x00000005251b7290 */ /* 0x000fe2000fffe0ff */
[----:B------:R-:W-:Y:S01]  /*7780*/  LOP3.LUT R59, R59, R2, RZ, 0x3c, !PT ;  /* 0x000000023b3b7212 */ /* 0x000fe200078e3cff */
[----:B------:R-:W-:Y:S01]  /*7790*/  UIADD3 UR26, UPT, UPT, UR38, UR4, URZ ;  /* 0x00000004261a7290 */ /* 0x000fe2000fffe0ff */
[----:B------:R-:W-:Y:S02]  /*77a0*/  LOP3.LUT R60, R60, R0, RZ, 0x3c, !PT ;  /* 0x000000003c3c7212 */ /* 0x000fe400078e3cff */
[----:B------:R-:W-:Y:S02]  /*77b0*/  SEL R58, R58, RZ, P0 ;  /* 0x000000ff3a3a7207 */ /* 0x000fe40000000000 */
[----:B------:R-:W-:Y:S01]  /*77c0*/  SEL R22, R22, RZ, P1 ;  /* 0x000000ff16167207 */ /* 0x000fe20000800000 */
[----:B------:R-:W-:Y:S06]  /*77d0*/  BRA.U UP0, `(.L_x_119) ;  /* 0xffffffdd00a87547 */ /* 0x000fec000b83ffff */
[----:B------:R-:W-:-:S13]  /*77e0*/  R2UR UR4, R56 ;  /* 0x00000000380472ca */ /* 0x000fda00000e0000 */
[----:B------:R-:W-:-:S09]  /*77f0*/  UISETP.NE.AND UP0, UPT, UR4, URZ, UPT ;  /* 0x000000ff0400728c */ /* 0x000fd2000bf05270 */
[----:B------:R-:W-:Y:S05]  /*7800*/  BRA.U !UP0, `(.L_x_120) ;  /* 0x0000000108487547 */ /* 0x000fea000b800000 */
[----:B------:R-:W1:Y:S02]  /*7810*/  LDCU.64 UR4, c[0x0][0x890] ;  /* 0x00011200ff0477ac */ /* 0x000e640008000a00 */
[----:B-1----:R-:W-:-:S04]  /*7820*/  UISETP.NE.U32.AND UP0, UPT, UR4, URZ, UPT ;  /* 0x000000ff0400728c */ /* 0x002fc8000bf05070 */
[----:B------:R-:W-:-:S09]  /*7830*/  UISETP.NE.AND.EX UP0, UPT, UR5, URZ, UPT, UP0 ;  /* 0x000000ff0500728c */ /* 0x000fd2000bf05300 */
[----:B------:R-:W-:Y:S05]  /*7840*/  BRA.U UP0, `(.L_x_121) ;  /* 0x00000001000c7547 */ /* 0x000fea000b800000 */
[----:B------:R-:W-:-:S13]  /*7850*/  FSETP.NEU.AND P0, PT, R26, RZ, PT ;  /* 0x000000ff1a00720b */ /* 0x000fda0003f0d000 */
[----:B------:R-:W-:Y:S05]  /*7860*/  @!P0 EXIT ;  /* 0x000000000000894d */ /* 0x000fea0003800000 */
[----:B------:R-:W-:Y:S05]  /*7870*/  BRA `(.L_x_120) ;  /* 0x00000000002c7947 */ /* 0x000fea0003800000 */
.L_x_121:
[----:B------:R-:W-:Y:S01]  /*7880*/  ISETP.NE.AND P0, PT, R57, RZ, PT ;  /* 0x000000ff3900720c */ /* 0x000fe20003f05270 */
[----:B------:R-:W-:-:S12]  /*7890*/  BSSY.RECONVERGENT B0, `(.L_x_120) ;  /* 0x0000009000007945 */ /* 0x000fd80003800200 */
[----:B------:R-:W-:Y:S05]  /*78a0*/  @P0 BRA `(.L_x_122) ;  /* 0x0000000000140947 */ /* 0x000fea0003800000 */
[----:B------:R-:W1:Y:S02]  /*78b0*/  LDCU.64 UR4, c[0x0][0x888] ;  /* 0x00011100ff0477ac */ /* 0x000e640008000a00 */
[----:B-1----:R-:W-:-:S04]  /*78c0*/  ISETP.NE.U32.AND P0, PT, RZ, UR4, PT ;  /* 0x00000004ff007c0c */ /* 0x002fc8000bf05070 */
[----:B------:R-:W-:-:S13]  /*78d0*/  ISETP.NE.AND.EX P0, PT, RZ, UR5, PT, P0 ;  /* 0x00000005ff007c0c */ /* 0x000fda000bf05300 */
[----:B------:R-:W-:Y:S05]  /*78e0*/  @!P0 EXIT ;  /* 0x000000000000894d */ /* 0x000fea0003800000 */
[----:B------:R-:W-:Y:S05]  /*78f0*/  BRA `(.L_x_123) ;  /* 0x0000000000087947 */ /* 0x000fea0003800000 */
.L_x_122:
[----:B------:R-:W-:-:S13]  /*7900*/  FSETP.NEU.AND P0, PT, R26, RZ, PT ;  /* 0x000000ff1a00720b */ /* 0x000fda0003f0d000 */
[----:B------:R-:W-:Y:S05]  /*7910*/  @!P0 EXIT ;  /* 0x000000000000894d */ /* 0x000fea0003800000 */
.L_x_123:
[----:B------:R-:W-:Y:S05]  /*7920*/  BSYNC.RECONVERGENT B0 ;  /* 0x0000000000007941 */ /* 0x000fea0003800200 */
.L_x_120:
[----:B------:R-:W-:Y:S01]  /*7930*/  ULEA UR4, UR52, UR44, 0x3 ;  /* 0x0000002c34047291 */ /* 0x000fe2000f8e18ff */
[----:B------:R-:W-:-:S04]  /*7940*/  DEPBAR.LE SB0, 0x0 ;  /* 0x000080000000791a */ /* 0x000fc80000000000 */
[----:B------:R-:W-:-:S04]  /*7950*/  UIADD3 UR4, UPT, UPT, UR4, 0x78, URZ ;  /* 0x0000007804047890 */ /* 0x000fc8000fffe0ff */
[----:B------:R-:W-:-:S09]  /*7960*/  UPRMT UR4, UR54, 0x654, UR4 ;  /* 0x0000065436047896 */ /* 0x000fd20008000004 */
[----:B------:R-:W-:Y:S01]  /*7970*/  SYNCS.ARRIVE.TRANS64.RED.A1T0 RZ, [UR4], RZ ;  /* 0x000000ffffff79a7 */ /* 0x000fe20008100404 */
[----:B------:R-:W-:Y:S05]  /*7980*/  EXIT ;  /* 0x000000000000794d */ /* 0x000fea0003800000 */
.L_x_24:
[----:B---3--:R3:W4:Y:S02]  /*7990*/  SYNCS.PHASECHK.TRANS64.TRYWAIT P0, [R0+URZ+0x110], R2 ;  /* 0x00011002000075a7 */ /* 0x00872400080011ff */
[----:B----4-:R-:W-:Y:S05]  /*79a0*/  @!P0 NANOSLEEP.SYNCS 0x989680 ;  /* 0x009896800000895d */ /* 0x010fea0003900000 */
[----:B------:R-:W4:Y:S02]  /*79b0*/  @!P0 SYNCS.PHASECHK.TRANS64 P0, [R0+URZ+0x110], R2 ;  /* 0x00011002000085a7 */ /* 0x000f2400080010ff */
[----:B----4-:R-:W-:Y:S05]  /*79c0*/  @!P0 BRA `(.L_x_24) ;  /* 0xfffffffc00f08947 */ /* 0x010fea000383ffff */
[----:B------:R-:W-:Y:S05]  /*79d0*/  BRA `(.L_x_124) ;  /* 0xffffff9c00d07947 */ /* 0x000fea000383ffff */
.L_x_27:
[----:B--2---:R-:W-:-:S07]  /*79e0*/  MOV R0, UR33 ;  /* 0x0000002100007c02 */ /* 0x004fce0008000f00 */
.L_x_125:
[----:B--2---:R2:W3:Y:S02]  /*79f0*/  SYNCS.PHASECHK.TRANS64.TRYWAIT P0, [R0+URZ+0x30], R3 ;  /* 0x00003003000075a7 */ /* 0x0044e400080011ff */
[----:B---3--:R-:W-:Y:S05]  /*7a00*/  @!P0 NANOSLEEP.SYNCS 0x989680 ;  /* 0x009896800000895d */ /* 0x008fea0003900000 */
[----:B------:R-:W3:Y:S02]  /*7a10*/  @!P0 SYNCS.PHASECHK.TRANS64 P0, [R0+URZ+0x30], R3 ;  /* 0x00003003000085a7 */ /* 0x000ee400080010ff */
[----:B---3--:R-:W-:Y:S05]  /*7a20*/  @!P0 BRA `(.L_x_125) ;  /* 0xfffffffc00f08947 */ /* 0x008fea000383ffff */
[----:B------:R-:W-:Y:S05]  /*7a30*/  BRA `(.L_x_26) ;  /* 0xffffffa000187947 */ /* 0x000fea000383ffff */
.L_x_34:
[----:B-1----:R-:W-:-:S07]  /*7a40*/  MOV R0, UR33 ;  /* 0x0000002100007c02 */ /* 0x002fce0008000f00 */
.L_x_126:
[----:B-1----:R1:W2:Y:S02]  /*7a50*/  SYNCS.PHASECHK.TRANS64.TRYWAIT P0, [R0+URZ+0x30], R3 ;  /* 0x00003003000075a7 */ /* 0x0022a400080011ff */
[----:B--2---:R-:W-:Y:S05]  /*7a60*/  @!P0 NANOSLEEP.SYNCS 0x989680 ;  /* 0x009896800000895d */ /* 0x004fea0003900000 */
[----:B------:R-:W2:Y:S02]  /*7a70*/  @!P0 SYNCS.PHASECHK.TRANS64 P0, [R0+URZ+0x30], R3 ;  /* 0x00003003000085a7 */ /* 0x000ea400080010ff */
[----:B--2---:R-:W-:Y:S05]  /*7a80*/  @!P0 BRA `(.L_x_126) ;  /* 0xfffffffc00f08947 */ /* 0x004fea000383ffff */
[----:B------:R-:W-:Y:S05]  /*7a90*/  BRA `(.L_x_33) ;  /* 0xffffffa400087947 */ /* 0x000fea000383ffff */
.L_x_39:
[----:B-1----:R1:W2:Y:S02]  /*7aa0*/  SYNCS.PHASECHK.TRANS64.TRYWAIT P0, [R3+URZ+0xa0], R0 ;  /* 0x0000a000030075a7 */ /* 0x0022a400080011ff */
[----:B--2---:R-:W-:Y:S05]  /*7ab0*/  @!P0 NANOSLEEP.SYNCS 0x989680 ;  /* 0x009896800000895d */ /* 0x004fea0003900000 */
[----:B------:R-:W2:Y:S02]  /*7ac0*/  @!P0 SYNCS.PHASECHK.TRANS64 P0, [R3+URZ+0xa0], R0 ;  /* 0x0000a000030085a7 */ /* 0x000ea400080010ff */
[----:B--2---:R-:W-:Y:S05]  /*7ad0*/  @!P0 BRA `(.L_x_39) ;  /* 0xfffffffc00f08947 */ /* 0x004fea000383ffff */
[----:B------:R-:W-:Y:S05]  /*7ae0*/  BRA `(.L_x_127) ;  /* 0xffffffa400d87947 */ /* 0x000fea000383ffff */
.L_x_43:
[----:B------:R-:W-:-:S07]  /*7af0*/  MOV R0, UR4 ;  /* 0x0000000400007c02 */ /* 0x000fce0008000f00 */
.L_x_128:
[----:B-1----:R1:W2:Y:S02]  /*7b00*/  SYNCS.PHASECHK.TRANS64.TRYWAIT P0, [R0+URZ], R2 ;  /* 0x00000002000075a7 */ /* 0x0022a400080011ff */
[----:B--2---:R-:W-:Y:S05]  /*7b10*/  @!P0 NANOSLEEP.SYNCS 0x989680 ;  /* 0x009896800000895d */ /* 0x004fea0003900000 */
[----:B------:R-:W2:Y:S02]  /*7b20*/  @!P0 SYNCS.PHASECHK.TRANS64 P0, [R0+URZ], R2 ;  /* 0x00000002000085a7 */ /* 0x000ea400080010ff */
[----:B--2---:R-:W-:Y:S05]  /*7b30*/  @!P0 BRA `(.L_x_128) ;  /* 0xfffffffc00f08947 */ /* 0x004fea000383ffff */
[----:B------:R-:W-:Y:S05]  /*7b40*/  BRA `(.L_x_129) ;  /* 0xffffffac00847947 */ /* 0x000fea000383ffff */
.L_x_44:
[----:B------:R-:W-:-:S07]  /*7b50*/  MOV R0, UR5 ;  /* 0x0000000500007c02 */ /* 0x000fce0008000f00 */
.L_x_130:
[----:B-1----:R1:W2:Y:S02]  /*7b60*/  SYNCS.PHASECHK.TRANS64.TRYWAIT P0, [R0+URZ], R3 ;  /* 0x00000003000075a7 */ /* 0x0022a400080011ff */
[----:B--2---:R-:W-:Y:S05]  /*7b70*/  @!P0 NANOSLEEP.SYNCS 0x989680 ;  /* 0x009896800000895d */ /* 0x004fea0003900000 */
[----:B------:R-:W2:Y:S02]  /*7b80*/  @!P0 SYNCS.PHASECHK.TRANS64 P0, [R0+URZ], R3 ;  /* 0x00000003000085a7 */ /* 0x000ea400080010ff */
[----:B--2---:R-:W-:Y:S05]  /*7b90*/  @!P0 BRA `(.L_x_130) ;  /* 0xfffffffc00f08947 */ /* 0x004fea000383ffff */
[----:B------:R-:W-:Y:S05]  /*7ba0*/  BRA `(.L_x_131) ;  /* 0xffffffac00907947 */ /* 0x000fea000383ffff */
.L_x_45:
[----:B------:R-:W-:-:S07]  /*7bb0*/  MOV R0, UR5 ;  /* 0x0000000500007c02 */ /* 0x000fce0008000f00 */
.L_x_132:
[----:B-1----:R1:W2:Y:S02]  /*7bc0*/  SYNCS.PHASECHK.TRANS64.TRYWAIT P0, [R0+URZ], R3 ;  /* 0x00000003000075a7 */ /* 0x0022a400080011ff */
[----:B--2---:R-:W-:Y:S05]  /*7bd0*/  @!P0 NANOSLEEP.SYNCS 0x989680 ;  /* 0x009896800000895d */ /* 0x004fea0003900000 */
[----:B------:R-:W2:Y:S02]  /*7be0*/  @!P0 SYNCS.PHASECHK.TRANS64 P0, [R0+URZ], R3 ;  /* 0x00000003000085a7 */ /* 0x000ea400080010ff */
[----:B--2---:R-:W-:Y:S05]  /*7bf0*/  @!P0 BRA `(.L_x_132) ;  /* 0xfffffffc00f08947 */ /* 0x004fea000383ffff */
[----:B------:R-:W-:Y:S05]  /*7c00*/  BRA `(.L_x_133) ;  /* 0xffffffac009c7947 */ /* 0x000fea000383ffff */
.L_x_46:
[----:B------:R-:W-:-:S07]  /*7c10*/  MOV R0, UR5 ;  /* 0x0000000500007c02 */ /* 0x000fce0008000f00 */
.L_x_134:
[----:B-1----:R1:W2:Y:S02]  /*7c20*/  SYNCS.PHASECHK.TRANS64.TRYWAIT P0, [R0+URZ], R3 ;  /* 0x00000003000075a7 */ /* 0x0022a400080011ff */
[----:B--2---:R-:W-:Y:S05]  /*7c30*/  @!P0 NANOSLEEP.SYNCS 0x989680 ;  /* 0x009896800000895d */ /* 0x004fea0003900000 */
[----:B------:R-:W2:Y:S02]  /*7c40*/  @!P0 SYNCS.PHASECHK.TRANS64 P0, [R0+URZ], R3 ;  /* 0x00000003000085a7 */ /* 0x000ea400080010ff */
[----:B--2---:R-:W-:Y:S05]  /*7c50*/  @!P0 BRA `(.L_x_134) ;  /* 0xfffffffc00f08947 */ /* 0x004fea000383ffff */
[----:B------:R-:W-:Y:S05]  /*7c60*/  BRA `(.L_x_135) ;  /* 0xffffffac00a87947 */ /* 0x000fea000383ffff */
.L_x_47:
[----:B------:R-:W-:-:S07]  /*7c70*/  MOV R0, UR5 ;  /* 0x0000000500007c02 */ /* 0x000fce0008000f00 */
.L_x_136:
[----:B-1----:R1:W2:Y:S02]  /*7c80*/  SYNCS.PHASECHK.TRANS64.TRYWAIT P0, [R0+URZ], R3 ;  /* 0x00000003000075a7 */ /* 0x0022a400080011ff */
[----:B--2---:R-:W-:Y:S05]  /*7c90*/  @!P0 NANOSLEEP.SYNCS 0x989680 ;  /* 0x009896800000895d */ /* 0x004fea0003900000 */
[----:B------:R-:W2:Y:S02]  /*7ca0*/  @!P0 SYNCS.PHASECHK.TRANS64 P0, [R0+URZ], R3 ;  /* 0x00000003000085a7 */ /* 0x000ea400080010ff */
[----:B--2---:R-:W-:Y:S05]  /*7cb0*/  @!P0 BRA `(.L_x_136) ;  /* 0xfffffffc00f08947 */ /* 0x004fea000383ffff */
[----:B------:R-:W-:Y:S05]  /*7cc0*/  BRA `(.L_x_137) ;  /* 0xffffffac00b47947 */ /* 0x000fea000383ffff */
.L_x_50:
[----:B--2---:R2:W3:Y:S02]  /*7cd0*/  SYNCS.PHASECHK.TRANS64.TRYWAIT P0, [R2+URZ+0x100], R4 ;  /* 0x00010004020075a7 */ /* 0x0044e400080011ff */
[----:B---3--:R-:W-:Y:S05]  /*7ce0*/  @!P0 NANOSLEEP.SYNCS 0x989680 ;  /* 0x009896800000895d */ /* 0x008fea0003900000 */
[----:B------:R-:W3:Y:S02]  /*7cf0*/  @!P0 SYNCS.PHASECHK.TRANS64 P0, [R2+URZ+0x100], R4 ;  /* 0x00010004020085a7 */ /* 0x000ee400080010ff */
[----:B---3--:R-:W-:Y:S05]  /*7d00*/  @!P0 BRA `(.L_x_50) ;  /* 0xfffffffc00f08947 */ /* 0x008fea000383ffff */
[----:B------:R-:W-:Y:S05]  /*7d10*/  BRA `(.L_x_138) ;  /* 0xffffffb000107947 */ /* 0x000fea000383ffff */
.L_x_51:
[----:B------:R-:W-:-:S07]  /*7d20*/  MOV R2, UR4 ;  /* 0x0000000400027c02 */ /* 0x000fce0008000f00 */
.L_x_139:
[----:B--2---:R2:W3:Y:S02]  /*7d30*/  SYNCS.PHASECHK.TRANS64.TRYWAIT P0, [R2+URZ+0xb0], R5 ;  /* 0x0000b005020075a7 */ /* 0x0044e400080011ff */
[----:B---3--:R-:W-:Y:S05]  /*7d40*/  @!P0 NANOSLEEP.SYNCS 0x989680 ;  /* 0x009896800000895d */ /* 0x008fea0003900000 */
[----:B------:R-:W3:Y:S02]  /*7d50*/  @!P0 SYNCS.PHASECHK.TRANS64 P0, [R2+URZ+0xb0], R5 ;  /* 0x0000b005020085a7 */ /* 0x000ee400080010ff */
[----:B---3--:R-:W-:Y:S05]  /*7d60*/  @!P0 BRA `(.L_x_139) ;  /* 0xfffffffc00f08947 */ /* 0x008fea000383ffff */
[----:B------:R-:W-:Y:S05]  /*7d70*/  BRA `(.L_x_140) ;  /* 0xffffffb000207947 */ /* 0x000fea000383ffff */
.L_x_52:
[----:B--2---:R2:W3:Y:S02]  /*7d80*/  SYNCS.PHASECHK.TRANS64.TRYWAIT P1, [R2+URZ+0xa0], R4 ;  /* 0x0000a004020075a7 */ /* 0x0044e400080211ff */
[----:B---3--:R-:W-:Y:S05]  /*7d90*/  @!P1 NANOSLEEP.SYNCS 0x989680 ;  /* 0x009896800000995d */ /* 0x008fea0003900000 */
[----:B------:R-:W3:Y:S02]  /*7da0*/  @!P1 SYNCS.PHASECHK.TRANS64 P1, [R2+URZ+0xa0], R4 ;  /* 0x0000a004020095a7 */ /* 0x000ee400080210ff */
[----:B---3--:R-:W-:Y:S05]  /*7db0*/  @!P1 BRA `(.L_x_52) ;  /* 0xfffffffc00f09947 */ /* 0x008fea000383ffff */
[----:B------:R-:W-:Y:S05]  /*7dc0*/  BRA `(.L_x_141) ;  /* 0xffffffb000507947 */ /* 0x000fea000383ffff */
.L_x_55:
[----:B------:R-:W-:-:S07]  /*7dd0*/  MOV R0, UR4 ;  /* 0x0000000400007c02 */ /* 0x000fce0008000f00 */
.L_x_142:
[----:B--2---:R2:W3:Y:S02]  /*7de0*/  SYNCS.PHASECHK.TRANS64.TRYWAIT P0, [R0+URZ+0xb0], R2 ;  /* 0x0000b002000075a7 */ /* 0x0044e400080011ff */
[----:B---3--:R-:W-:Y:S05]  /*7df0*/  @!P0 NANOSLEEP.SYNCS 0x989680 ;  /* 0x009896800000895d */ /* 0x008fea0003900000 */
[----:B------:R-:W3:Y:S02]  /*7e00*/  @!P0 SYNCS.PHASECHK.TRANS64 P0, [R0+URZ+0xb0], R2 ;  /* 0x0000b002000085a7 */ /* 0x000ee400080010ff */
[----:B---3--:R-:W-:Y:S05]  /*7e10*/  @!P0 BRA `(.L_x_142) ;  /* 0xfffffffc00f08947 */ /* 0x008fea000383ffff */
[----:B------:R-:W-:Y:S05]  /*7e20*/  BRA `(.L_x_54) ;  /* 0xffffffb000a47947 */ /* 0x000fea000383ffff */
.L_x_62:
[----:B-1----:R1:W2:Y:S02]  /*7e30*/  SYNCS.PHASECHK.TRANS64.TRYWAIT P1, [R0+URZ+0xa0], R2 ;  /* 0x0000a002000075a7 */ /* 0x0022a400080211ff */
[----:B--2---:R-:W-:Y:S05]  /*7e40*/  @!P1 NANOSLEEP.SYNCS 0x989680 ;  /* 0x009896800000995d */ /* 0x004fea0003900000 */
[----:B------:R-:W2:Y:S02]  /*7e50*/  @!P1 SYNCS.PHASECHK.TRANS64 P1, [R0+URZ+0xa0], R2 ;  /* 0x0000a002000095a7 */ /* 0x000ea400080210ff */
[----:B--2---:R-:W-:Y:S05]  /*7e60*/  @!P1 BRA `(.L_x_62) ;  /* 0xfffffffc00f09947 */ /* 0x004fea000383ffff */
[----:B------:R-:W-:Y:S05]  /*7e70*/  BRA `(.L_x_143) ;  /* 0xffffffb800387947 */ /* 0x000fea000383ffff */
.L_x_63:
[----:B------:R-:W-:-:S07]  /*7e80*/  MOV R2, UR46 ;  /* 0x0000002e00027c02 */ /* 0x000fce0008000f00 */
.L_x_144:
[----:B-1----:R1:W2:Y:S02]  /*7e90*/  SYNCS.PHASECHK.TRANS64.TRYWAIT P0, [R2+URZ+0xe0], R0 ;  /* 0x0000e000020075a7 */ /* 0x0022a400080011ff */
[----:B--2---:R-:W-:Y:S05]  /*7ea0*/  @!P0 NANOSLEEP.SYNCS 0x989680 ;  /* 0x009896800000895d */ /* 0x004fea0003900000 */
[----:B------:R-:W2:Y:S02]  /*7eb0*/  @!P0 SYNCS.PHASECHK.TRANS64 P0, [R2+URZ+0xe0], R0 ;  /* 0x0000e000020085a7 */ /* 0x000ea400080010ff */
[----:B--2---:R-:W-:Y:S05]  /*7ec0*/  @!P0 BRA `(.L_x_144) ;  /* 0xfffffffc00f08947 */ /* 0x004fea000383ffff */
[----:B------:R-:W-:Y:S05]  /*7ed0*/  BRA `(.L_x_145) ;  /* 0xffffffb800887947 */ /* 0x000fea000383ffff */
.L_x_66:
[----:B------:R-:W-:Y:S07]  /*7ee0*/  MOV R0, UR7 ;  /* 0x0000000700007c02 */ /* 0x000fee0008000f00 */
.L_x_146:
[----:B-1----:R1:W2:Y:S02]  /*7ef0*/  SYNCS.PHASECHK.TRANS64.TRYWAIT P0, [R0+URZ], R2 ;  /* 0x00000002000075a7 */ /* 0x0022a400080011ff */
[----:B--2---:R-:W-:Y:S05]  /*7f00*/  @!P0 NANOSLEEP.SYNCS 0x989680 ;  /* 0x009896800000895d */ /* 0x004fea0003900000 */
[----:B------:R-:W2:Y:S02]  /*7f10*/  @!P0 SYNCS.PHASECHK.TRANS64 P0, [R0+URZ], R2 ;  /* 0x00000002000085a7 */ /* 0x000ea400080010ff */
[----:B--2---:R-:W-:Y:S05]  /*7f20*/  @!P0 BRA `(.L_x_146) ;  /* 0xfffffffc00f08947 */ /* 0x004fea000383ffff */
[----:B------:R-:W-:Y:S05]  /*7f30*/  BRA `(.L_x_65) ;  /* 0xffffffb800a47947 */ /* 0x000fea000383ffff */
.L_x_69:
[----:B------:R-:W-:-:S07]  /*7f40*/  MOV R0, UR4 ;  /* 0x0000000400007c02 */ /* 0x000fce0008000f00 */
.L_x_147:
[----:B--2---:R2:W4:Y:S02]  /*7f50*/  SYNCS.PHASECHK.TRANS64.TRYWAIT P0, [R0+URZ], R2 ;  /* 0x00000002000075a7 */ /* 0x00452400080011ff */
[----:B----4-:R-:W-:Y:S05]  /*7f60*/  @!P0 NANOSLEEP.SYNCS 0x989680 ;  /* 0x009896800000895d */ /* 0x010fea0003900000 */
[----:B------:R-:W4:Y:S02]  /*7f70*/  @!P0 SYNCS.PHASECHK.TRANS64 P0, [R0+URZ], R2 ;  /* 0x00000002000085a7 */ /* 0x000f2400080010ff */
[----:B----4-:R-:W-:Y:S05]  /*7f80*/  @!P0 BRA `(.L_x_147) ;  /* 0xfffffffc00f08947 */ /* 0x010fea000383ffff */
[----:B------:R-:W-:Y:S05]  /*7f90*/  BRA `(.L_x_148) ;  /* 0xffffffbc00d07947 */ /* 0x000fea000383ffff */
.L_x_70:
[----:B------:R-:W-:-:S07]  /*7fa0*/  MOV R0, UR5 ;  /* 0x0000000500007c02 */ /* 0x000fce0008000f00 */
.L_x_149:
[----:B-1----:R1:W2:Y:S02]  /*7fb0*/  SYNCS.PHASECHK.TRANS64.TRYWAIT P0, [R0+URZ], R3 ;  /* 0x00000003000075a7 */ /* 0x0022a400080011ff */
[----:B--2---:R-:W-:Y:S05]  /*7fc0*/  @!P0 NANOSLEEP.SYNCS 0x989680 ;  /* 0x009896800000895d */ /* 0x004fea0003900000 */
[----:B------:R-:W2:Y:S02]  /*7fd0*/  @!P0 SYNCS.PHASECHK.TRANS64 P0, [R0+URZ], R3 ;  /* 0x00000003000085a7 */ /* 0x000ea400080010ff */
[----:B--2---:R-:W-:Y:S05]  /*7fe0*/  @!P0 BRA `(.L_x_149) ;  /* 0xfffffffc00f08947 */ /* 0x004fea000383ffff */
[----:B------:R-:W-:Y:S05]  /*7ff0*/  BRA `(.L_x_150) ;  /* 0xffffffbc00dc7947 */ /* 0x000fea000383ffff */
.L_x_71:
[----:B------:R-:W-:-:S07]  /*8000*/  MOV R0, UR5 ;  /* 0x0000000500007c02 */ /* 0x000fce0008000f00 */
.L_x_151:
[----:B-1----:R1:W2:Y:S02]  /*8010*/  SYNCS.PHASECHK.TRANS64.TRYWAIT P0, [R0+URZ], R3 ;  /* 0x00000003000075a7 */ /* 0x0022a400080011ff */
[----:B--2---:R-:W-:Y:S05]  /*8020*/  @!P0 NANOSLEEP.SYNCS 0x989680 ;  /* 0x009896800000895d */ /* 0x004fea0003900000 */
[----:B------:R-:W2:Y:S02]  /*8030*/  @!P0 SYNCS.PHASECHK.TRANS64 P0, [R0+URZ], R3 ;  /* 0x00000003000085a7 */ /* 0x000ea400080010ff */
[----:B--2---:R-:W-:Y:S05]  /*8040*/  @!P0 BRA `(.L_x_151) ;  /* 0xfffffffc00f08947 */ /* 0x004fea000383ffff */
[----:B------:R-:W-:Y:S05]  /*8050*/  BRA `(.L_x_152) ;  /* 0xffffffbc00e87947 */ /* 0x000fea000383ffff */
.L_x_72:
[----:B-1----:R-:W-:-:S07]  /*8060*/  MOV R0, UR4 ;  /* 0x0000000400007c02 */ /* 0x002fce0008000f00 */
.L_x_153:
[----:B-1----:R1:W2:Y:S02]  /*8070*/  SYNCS.PHASECHK.TRANS64.TRYWAIT P0, [R0+URZ], R2 ;  /* 0x00000002000075a7 */ /* 0x0022a400080011ff */
[----:B--2---:R-:W-:Y:S05]  /*8080*/  @!P0 NANOSLEEP.SYNCS 0x989680 ;  /* 0x009896800000895d */ /* 0x004fea0003900000 */
[----:B------:R-:W2:Y:S02]  /*8090*/  @!P0 SYNCS.PHASECHK.TRANS64 P0, [R0+URZ], R2 ;  /* 0x00000002000085a7 */ /* 0x000ea400080010ff */
[----:B--2---:R-:W-:Y:S05]  /*80a0*/  @!P0 BRA `(.L_x_153) ;  /* 0xfffffffc00f08947 */ /* 0x004fea000383ffff */
[----:B------:R-:W-:Y:S05]  /*80b0*/  BRA `(.L_x_154) ;  /* 0xffffffbc00f47947 */ /* 0x000fea000383ffff */
.L_x_77:
[----:B--2---:R2:W3:Y:S02]  /*80c0*/  SYNCS.PHASECHK.TRANS64.TRYWAIT P0, [R8+URZ+0xa0], R0 ;  /* 0x0000a000080075a7 */ /* 0x0044e400080011ff */
[----:B---3--:R-:W-:Y:S05]  /*80d0*/  @!P0 NANOSLEEP.SYNCS 0x989680 ;  /* 0x009896800000895d */ /* 0x008fea0003900000 */
[----:B------:R-:W3:Y:S02]  /*80e0*/  @!P0 SYNCS.PHASECHK.TRANS64 P0, [R8+URZ+0xa0], R0 ;  /* 0x0000a000080085a7 */ /* 0x000ee400080010ff */
[----:B---3--:R-:W-:Y:S05]  /*80f0*/  @!P0 BRA `(.L_x_77) ;  /* 0xfffffffc00f08947 */ /* 0x008fea000383ffff */
[----:B------:R-:W-:Y:S05]  /*8100*/  BRA `(.L_x_155) ;  /* 0xffffffc400187947 */ /* 0x000fea000383ffff */
.L_x_80:
[----:B--2---:R-:W-:Y:S07]  /*8110*/  MOV R0, UR24 ;  /* 0x0000001800007c02 */ /* 0x004fee0008000f00 */
.L_x_156:
[----:B--2---:R2:W3:Y:S02]  /*8120*/  SYNCS.PHASECHK.TRANS64.TRYWAIT P1, [R0+URZ+0x98], R2 ;  /* 0x00009802000075a7 */ /* 0x0044e400080211ff */
[----:B---3--:R-:W-:Y:S05]  /*8130*/  @!P1 NANOSLEEP.SYNCS 0x989680 ;  /* 0x009896800000995d */ /* 0x008fea0003900000 */
[----:B------:R-:W3:Y:S02]  /*8140*/  @!P1 SYNCS.PHASECHK.TRANS64 P1, [R0+URZ+0x98], R2 ;  /* 0x00009802000095a7 */ /* 0x000ee400080210ff */
[----:B---3--:R-:W-:Y:S05]  /*8150*/  @!P1 BRA `(.L_x_156) ;  /* 0xfffffffc00f09947 */ /* 0x008fea000383ffff */
[----:B------:R-:W-:Y:S05]  /*8160*/  BRA `(.L_x_79) ;  /* 0xffffffc800907947 */ /* 0x000fea000383ffff */
.L_x_83:
[----:B------:R-:W-:Y:S07]  /*8170*/  MOV R0, UR4 ;  /* 0x0000000400007c02 */ /* 0x000fee0008000f00 */
.L_x_157:
[----:B--2---:R2:W3:Y:S02]  /*8180*/  SYNCS.PHASECHK.TRANS64.TRYWAIT P0, [R0+URZ+0x78], R2 ;  /* 0x00007802000075a7 */ /* 0x0044e400080011ff */
[----:B---3--:R-:W-:Y:S05]  /*8190*/  @!P0 NANOSLEEP.SYNCS 0x989680 ;  /* 0x009896800000895d */ /* 0x008fea0003900000 */
[----:B------:R-:W3:Y:S02]  /*81a0*/  @!P0 SYNCS.PHASECHK.TRANS64 P0, [R0+URZ+0x78], R2 ;  /* 0x00007802000085a7 */ /* 0x000ee400080010ff */
[----:B---3--:R-:W-:Y:S05]  /*81b0*/  @!P0 BRA `(.L_x_157) ;  /* 0xfffffffc00f08947 */ /* 0x008fea000383ffff */
[----:B------:R-:W-:Y:S05]  /*81c0*/  BRA `(.L_x_158) ;  /* 0xffffffc800ec7947 */ /* 0x000fea000383ffff */
.L_x_84:
[----:B------:R-:W-:Y:S07]  /*81d0*/  MOV R2, UR5 ;  /* 0x0000000500027c02 */ /* 0x000fee0008000f00 */
.L_x_159:
[----:B--2---:R2:W3:Y:S02]  /*81e0*/  SYNCS.PHASECHK.TRANS64.TRYWAIT P0, [R2+URZ+0x78], R0 ;  /* 0x00007800020075a7 */ /* 0x0044e400080011ff */
[----:B---3--:R-:W-:Y:S05]  /*81f0*/  @!P0 NANOSLEEP.SYNCS 0x989680 ;  /* 0x009896800000895d */ /* 0x008fea0003900000 */
[----:B------:R-:W3:Y:S02]  /*8200*/  @!P0 SYNCS.PHASECHK.TRANS64 P0, [R2+URZ+0x78], R0 ;  /* 0x00007800020085a7 */ /* 0x000ee400080010ff */
[----:B---3--:R-:W-:Y:S05]  /*8210*/  @!P0 BRA `(.L_x_159) ;  /* 0xfffffffc00f08947 */ /* 0x008fea000383ffff */
[----:B------:R-:W-:Y:S05]  /*8220*/  BRA `(.L_x_160) ;  /* 0xffffffcc00547947 */ /* 0x000fea000383ffff */
.L_x_86:
[----:B------:R-:W-:-:S07]  /*8230*/  MOV R0, UR4 ;  /* 0x0000000400007c02 */ /* 0x000fce0008000f00 */
.L_x_161:
[----:B---3--:R3:W4:Y:S02]  /*8240*/  SYNCS.PHASECHK.TRANS64.TRYWAIT P0, [R0+URZ], R2 ;  /* 0x00000002000075a7 */ /* 0x00872400080011ff */
[----:B----4-:R-:W-:Y:S05]  /*8250*/  @!P0 NANOSLEEP.SYNCS 0x989680 ;  /* 0x009896800000895d */ /* 0x010fea0003900000 */
[----:B------:R-:W4:Y:S02]  /*8260*/  @!P0 SYNCS.PHASECHK.TRANS64 P0, [R0+URZ], R2 ;  /* 0x00000002000085a7 */ /* 0x000f2400080010ff */
[----:B----4-:R-:W-:Y:S05]  /*8270*/  @!P0 BRA `(.L_x_161) ;  /* 0xfffffffc00f08947 */ /* 0x010fea000383ffff */
[----:B------:R-:W-:Y:S05]  /*8280*/  BRA `(.L_x_162) ;  /* 0xffffffcc00e87947 */ /* 0x000fea000383ffff */
.L_x_87:
[----:B------:R-:W-:-:S07]  /*8290*/  MOV R0, UR5 ;  /* 0x0000000500007c02 */ /* 0x000fce0008000f00 */
.L_x_163:
[----:B--2---:R2:W3:Y:S02]  /*82a0*/  SYNCS.PHASECHK.TRANS64.TRYWAIT P0, [R0+URZ], R2 ;  /* 0x00000002000075a7 */ /* 0x0044e400080011ff */
[----:B---3--:R-:W-:Y:S05]  /*82b0*/  @!P0 NANOSLEEP.SYNCS 0x989680 ;  /* 0x009896800000895d */ /* 0x008fea0003900000 */
[----:B------:R-:W3:Y:S02]  /*82c0*/  @!P0 SYNCS.PHASECHK.TRANS64 P0, [R0+URZ], R2 ;  /* 0x00000002000085a7 */ /* 0x000ee400080010ff */
[----:B---3--:R-:W-:Y:S05]  /*82d0*/  @!P0 BRA `(.L_x_163) ;  /* 0xfffffffc00f08947 */ /* 0x008fea000383ffff */
[----:B------:R-:W-:Y:S05]  /*82e0*/  BRA `(.L_x_164) ;  /* 0xffffffcc00f47947 */ /* 0x000fea000383ffff */
.L_x_89:
[----:B-1----:R1:W2:Y:S02]  /*82f0*/  SYNCS.PHASECHK.TRANS64.TRYWAIT P0, [R0+URZ+0xa0], R2 ;  /* 0x0000a002000075a7 */ /* 0x0022a400080011ff */
[----:B--2---:R-:W-:Y:S05]  /*8300*/  @!P0 NANOSLEEP.SYNCS 0x989680 ;  /* 0x009896800000895d */ /* 0x004fea0003900000 */
[----:B------:R-:W2:Y:S02]  /*8310*/  @!P0 SYNCS.PHASECHK.TRANS64 P0, [R0+URZ+0xa0], R2 ;  /* 0x0000a002000085a7 */ /* 0x000ea400080010ff */
[----:B--2---:R-:W-:Y:S05]  /*8320*/  @!P0 BRA `(.L_x_89) ;  /* 0xfffffffc00f08947 */ /* 0x004fea000383ffff */
[----:B------:R-:W-:Y:S05]  /*8330*/  BRA `(.L_x_165) ;  /* 0xffffffd000e47947 */ /* 0x000fea000383ffff */
.L_x_99:
[----:B-1----:R1:W3:Y:S02]  /*8340*/  SYNCS.PHASECHK.TRANS64.TRYWAIT P1, [R2+URZ+0x60], R0 ;  /* 0x00006000020075a7 */ /* 0x0022e400080211ff */
[----:B---3--:R-:W-:Y:S05]  /*8350*/  @!P1 NANOSLEEP.SYNCS 0x989680 ;  /* 0x009896800000995d */ /* 0x008fea0003900000 */
[----:B------:R-:W3:Y:S02]  /*8360*/  @!P1 SYNCS.PHASECHK.TRANS64 P1, [R2+URZ+0x60], R0 ;  /* 0x00006000020095a7 */ /* 0x000ee400080210ff */
[----:B---3--:R-:W-:Y:S05]  /*8370*/  @!P1 BRA `(.L_x_99) ;  /* 0xfffffffc00f09947 */ /* 0x008fea000383ffff */
[----:B------:R-:W-:Y:S05]  /*8380*/  BRA `(.L_x_98) ;  /* 0xffffffe000647947 */ /* 0x000fea000383ffff */
.L_x_101:
[----:B--2---:R2:W3:Y:S02]  /*8390*/  SYNCS.PHASECHK.TRANS64.TRYWAIT P0, [R72+URZ+0xc0], R3 ;  /* 0x0000c003480075a7 */ /* 0x0044e400080011ff */
[----:B---3--:R-:W-:Y:S05]  /*83a0*/  @!P0 NANOSLEEP.SYNCS 0x989680 ;  /* 0x009896800000895d */ /* 0x008fea0003900000 */
[----:B------:R-:W3:Y:S02]  /*83b0*/  @!P0 SYNCS.PHASECHK.TRANS64 P0, [R72+URZ+0xc0], R3 ;  /* 0x0000c003480085a7 */ /* 0x000ee400080010ff */
[----:B---3--:R-:W-:Y:S05]  /*83c0*/  @!P0 BRA `(.L_x_101) ;  /* 0xfffffffc00f08947 */ /* 0x008fea000383ffff */
[----:B------:R-:W-:Y:S05]  /*83d0*/  BRA `(.L_x_100) ;  /* 0xffffffe000dc7947 */ /* 0x000fea000383ffff */
.L_x_112:
[----:B-1----:R1:W2:Y:S02]  /*83e0*/  SYNCS.PHASECHK.TRANS64.TRYWAIT P0, [R2+URZ+0x60], R73 ;  /* 0x00006049020075a7 */ /* 0x0022a400080011ff */
[----:B--2---:R-:W-:Y:S05]  /*83f0*/  @!P0 NANOSLEEP.SYNCS 0x989680 ;  /* 0x009896800000895d */ /* 0x004fea0003900000 */
[----:B------:R-:W2:Y:S02]  /*8400*/  @!P0 SYNCS.PHASECHK.TRANS64 P0, [R2+URZ+0x60], R73 ;  /* 0x00006049020085a7 */ /* 0x000ea400080010ff */
[----:B--2---:R-:W-:Y:S05]  /*8410*/  @!P0 BRA `(.L_x_112) ;  /* 0xfffffffc00f08947 */ /* 0x004fea000383ffff */
[----:B------:R-:W-:Y:S05]  /*8420*/  BRA `(.L_x_111) ;  /* 0xffffffe800a87947 */ /* 0x000fea000383ffff */
        .weak           $__internal_0_$__cuda_sm10x_tcgen05_guardrail_trap_col_being_dealloced_not_returned_by_alloc
        .type           $__internal_0_$__cuda_sm10x_tcgen05_guardrail_trap_col_being_dealloced_not_returned_by_alloc,@function
        .size           $__internal_0_$__cuda_sm10x_tcgen05_guardrail_trap_col_being_dealloced_not_returned_by_alloc,($__internal_1_$__cuda_sm10x_tcgen05_guardrail_trap_phase_invalid_during_alloc - $__internal_0_$__cuda_sm10x_tcgen05_guardrail_trap_col_being_dealloced_not_returned_by_alloc)
$__internal_0_$__cuda_sm10x_tcgen05_guardrail_trap_col_being_dealloced_not_returned_by_alloc:
[----:B------:R-:W-:Y:S05]  /*8430*/  BPT.TRAP 0x1 ;  /* 0x000000040000795c */ /* 0x000fea0000300000 */
[----:B------:R-:W-:-:S04]  /*8440*/  HFMA2 R3, -RZ, RZ, 0, 0 ;  /* 0x00000000ff037431 */ /* 0x000fc800000001ff */
[----:B------:R-:W-:Y:S05]  /*8450*/  RET.REL.NODEC R2 `(_ZN7cutlass13device_kernelINS_4gemm6kernel13GemmUniversalIN4cute5tupleIJiiiiEEENS1_10collective13CollectiveMmaINS1_35MainloopSm100TmaUmmaWarpSpecializedILi6ELi2ELi4ENS5_IJNS4_1CILi4EEENSA_ILi1EEESC_EEEEENS5_IJNSA_ILi64EEESF_SF_EEEfNS5_IJlSC_lEEEfSH_NS4_8TiledMMAINS4_8MMA_AtomIJNS4_17SM100_MMA_TF32_SSINS_10tfloat32_tESL_fLi64ELi64ELNS4_4UMMA5MajorE0ELSN_0ELNSM_7ScaleInE0ELSO_0EEEEEENS4_6LayoutINS5_IJSC_SC_SC_EEENS5_IJNSA_ILi0EEEST_ST_EEEEENS5_IJNS4_10UnderscoreESW_SW_EEEEENS4_13SM90_TMA_LOADENS4_14ComposedLayoutINS4_7SwizzleILi3ELi4ELi3EEENS4_18smem_ptr_flag_bitsILi32EEENSR_INS5_IJNSA_ILi8EEENSA_ILi32EEEEEENS5_IJS16_SC_EEEEEEEvNS4_8identityENS4_23SM90_TMA_LOAD_MULTICASTES1A_vS1B_EENS_8epilogue10collective18CollectiveEpilogueINS1E_23Sm100TmaWarpSpecializedILi3ELi2ELi16ELb1ELb0EEEJSG_NS5_IJNSR_ISF_SC_EENSR_IS16_SC_EEEEEfSH_fSH_NS1E_6fusion15FusionCallbacksIS1I_NS1M_17LinearCombinationIffffLNS_15FloatRoundStyleE2EEESG_S1L_JEEENS4_5SM1004TMEM4LOAD26SM100_TMEM_LOAD_16dp128b8xESZ_S1A_NS4_17SM75_U32x4_LDSM_NENS4_14SM90_TMA_STOREES1A_NS4_17SM90_U32x4_STSM_NENS4_39AutoVectorizingCopyWithAssumedAlignmentILi128EEEEEEvvEEEEvNT_6ParamsE) ;  /* 0xffffff7802e87950 */ /* 0x000fea0003c3ffff */
        .weak           $__internal_1_$__cuda_sm10x_tcgen05_guardrail_trap_phase_invalid_during_alloc
        .type           $__internal_1_$__cuda_sm10x_tcgen05_guardrail_trap_phase_invalid_during_alloc,@function
        .size           $__internal_1_$__cuda_sm10x_tcgen05_guardrail_trap_phase_invalid_during_alloc,($__internal_2_$__cuda_sm10x_tcgen05_guardrail_trap_unallocated_columns_being_dealloced - $__internal_1_$__cuda_sm10x_tcgen05_guardrail_trap_phase_invalid_during_alloc)
$__internal_1_$__cuda_sm10x_tcgen05_guardrail_trap_phase_invalid_during_alloc:
[----:B------:R-:W-:Y:S05]  /*8460*/  BPT.TRAP 0x1 ;  /* 0x000000040000795c */ /* 0x000fea0000300000 */
[----:B------:R-:W-:-:S04]  /*8470*/  MOV R5, 0x0 ;  /* 0x0000000000057802 */ /* 0x000fc80000000f00 */
[----:B------:R-:W-:Y:S05]  /*8480*/  RET.REL.NODEC R4 `(_ZN7cutlass13device_kernelINS_4gemm6kernel13GemmUniversalIN4cute5tupleIJiiiiEEENS1_10collective13CollectiveMmaINS1_35MainloopSm100TmaUmmaWarpSpecializedILi6ELi2ELi4ENS5_IJNS4_1CILi4EEENSA_ILi1EEESC_EEEEENS5_IJNSA_ILi64EEESF_SF_EEEfNS5_IJlSC_lEEEfSH_NS4_8TiledMMAINS4_8MMA_AtomIJNS4_17SM100_MMA_TF32_SSINS_10tfloat32_tESL_fLi64ELi64ELNS4_4UMMA5MajorE0ELSN_0ELNSM_7ScaleInE0ELSO_0EEEEEENS4_6LayoutINS5_IJSC_SC_SC_EEENS5_IJNSA_ILi0EEEST_ST_EEEEENS5_IJNS4_10UnderscoreESW_SW_EEEEENS4_13SM90_TMA_LOADENS4_14ComposedLayoutINS4_7SwizzleILi3ELi4ELi3EEENS4_18smem_ptr_flag_bitsILi32EEENSR_INS5_IJNSA_ILi8EEENSA_ILi32EEEEEENS5_IJS16_SC_EEEEEEEvNS4_8identityENS4_23SM90_TMA_LOAD_MULTICASTES1A_vS1B_EENS_8epilogue10collective18CollectiveEpilogueINS1E_23Sm100TmaWarpSpecializedILi3ELi2ELi16ELb1ELb0EEEJSG_NS5_IJNSR_ISF_SC_EENSR_IS16_SC_EEEEEfSH_fSH_NS1E_6fusion15FusionCallbacksIS1I_NS1M_17LinearCombinationIffffLNS_15FloatRoundStyleE2EEESG_S1L_JEEENS4_5SM1004TMEM4LOAD26SM100_TMEM_LOAD_16dp128b8xESZ_S1A_NS4_17SM75_U32x4_LDSM_NENS4_14SM90_TMA_STOREES1A_NS4_17SM90_U32x4_STSM_NENS4_39AutoVectorizingCopyWithAssumedAlignmentILi128EEEEEEvvEEEEvNT_6ParamsE) ;  /* 0xffffff7804dc7950 */ /* 0x000fea0003c3ffff */
        .weak           $__internal_2_$__cuda_sm10x_tcgen05_guardrail_trap_unallocated_columns_being_dealloced
        .type           $__internal_2_$__cuda_sm10x_tcgen05_guardrail_trap_unallocated_columns_being_dealloced,@function
        .size           $__internal_2_$__cuda_sm10x_tcgen05_guardrail_trap_unallocated_columns_being_dealloced,(.L_x_167 - $__internal_2_$__cuda_sm10x_tcgen05_guardrail_trap_unallocated_columns_being_dealloced)
$__internal_2_$__cuda_sm10x_tcgen05_guardrail_trap_unallocated_columns_being_dealloced:
[----:B------:R-:W-:Y:S05]  /*8490*/  BPT.TRAP 0x1 ;  /* 0x000000040000795c */ /* 0x000fea0000300000 */
[----:B------:R-:W-:-:S04]  /*84a0*/  HFMA2 R3, -RZ, RZ, 0, 0 ;  /* 0x00000000ff037431 */ /* 0x000fc800000001ff */
[----:B------:R-:W-:Y:S05]  /*84b0*/  RET.REL.NODEC R2 `(_ZN7cutlass13device_kernelINS_4gemm6kernel13GemmUniversalIN4cute5tupleIJiiiiEEENS1_10collective13CollectiveMmaINS1_35MainloopSm100TmaUmmaWarpSpecializedILi6ELi2ELi4ENS5_IJNS4_1CILi4EEENSA_ILi1EEESC_EEEEENS5_IJNSA_ILi64EEESF_SF_EEEfNS5_IJlSC_lEEEfSH_NS4_8TiledMMAINS4_8MMA_AtomIJNS4_17SM100_MMA_TF32_SSINS_10tfloat32_tESL_fLi64ELi64ELNS4_4UMMA5MajorE0ELSN_0ELNSM_7ScaleInE0ELSO_0EEEEEENS4_6LayoutINS5_IJSC_SC_SC_EEENS5_IJNSA_ILi0EEEST_ST_EEEEENS5_IJNS4_10UnderscoreESW_SW_EEEEENS4_13SM90_TMA_LOADENS4_14ComposedLayoutINS4_7SwizzleILi3ELi4ELi3EEENS4_18smem_ptr_flag_bitsILi32EEENSR_INS5_IJNSA_ILi8EEENSA_ILi32EEEEEENS5_IJS16_SC_EEEEEEEvNS4_8identityENS4_23SM90_TMA_LOAD_MULTICASTES1A_vS1B_EENS_8epilogue10collective18CollectiveEpilogueINS1E_23Sm100TmaWarpSpecializedILi3ELi2ELi16ELb1ELb0EEEJSG_NS5_IJNSR_ISF_SC_EENSR_IS16_SC_EEEEEfSH_fSH_NS1E_6fusion15FusionCallbacksIS1I_NS1M_17LinearCombinationIffffLNS_15FloatRoundStyleE2EEESG_S1L_JEEENS4_5SM1004TMEM4LOAD26SM100_TMEM_LOAD_16dp128b8xESZ_S1A_NS4_17SM75_U32x4_LDSM_NENS4_14SM90_TMA_STOREES1A_NS4_17SM90_U32x4_STSM_NENS4_39AutoVectorizingCopyWithAssumedAlignmentILi128EEEEEEvvEEEEvNT_6ParamsE) ;  /* 0xffffff7802d07950 */ /* 0x000fea0003c3ffff */
.L_x_166:
[----:B------:R-:W-:-:S00]  /*84c0*/  BRA `(.L_x_166) ;  /* 0xfffffffc00fc7947 */ /* 0x000fc0000383ffff */
[----:B------:R-:W-:-:S00]  /*84d0*/  NOP ;  /* 0x0000000000007918 */ /* 0x000fc00000000000 */
        /* <DEDUP_REMOVED lines=10> */
.L_x_167:


//--------------------- .nv.global.init           --------------------------
	.section	.nv.global.init,"aw",@progbits
.nv.global.init:
	.type		$str$27,@object
	.size		$str$27,($str$28 - $str$27)
$str$27:
        /*0000*/ 	.byte	0x28, 0x61, 0x64, 0x64, 0x72, 0x65, 0x73, 0x73, 0x20, 0x26, 0x20, 0x6d, 0x61, 0x73, 0x6b, 0x29
        /*0010*/ 	.byte	0x20, 0x3d, 0x3d, 0x20, 0x30, 0x00
	.type		$str$28,@object
	.size		$str$28,($str$26 - $str$28)
$str$28:
        /*0016*/ 	.byte	0x2f, 0x74, 0x6d, 0x70, 0x2f, 0x63, 0x75, 0x74, 0x6c, 0x61, 0x73, 0x73, 0x5f, 0x73, 0x77, 0x65
        /*0026*/ 	.byte	0x65, 0x70, 0x5f, 0x73, 0x72, 0x63, 0x2f, 0x69, 0x6e, 0x63, 0x6c, 0x75, 0x64, 0x65, 0x2f, 0x63
        /*0036*/ 	.byte	0x75, 0x74, 0x65, 0x2f, 0x70, 0x6f, 0x69, 0x6e, 0x74, 0x65, 0x72, 0x5f, 0x66, 0x6c, 0x61, 0x67
        /*0046*/ 	.byte	0x67, 0x65, 0x64, 0x2e, 0x68, 0x70, 0x70, 0x00
	.type		$str$26,@object
	.size		$str$26,($str$25 - $str$26)
$str$26:
        /*004e*/ 	.byte	0x2f, 0x74, 0x6d, 0x70, 0x2f, 0x63, 0x75, 0x74, 0x6c, 0x61, 0x73, 0x73, 0x5f, 0x73, 0x77, 0x65
        /*005e*/ 	.byte	0x65, 0x70, 0x5f, 0x73, 0x72, 0x63, 0x2f, 0x69, 0x6e, 0x63, 0x6c, 0x75, 0x64, 0x65, 0x2f, 0x63
        /*006e*/ 	.byte	0x75, 0x74, 0x65, 0x2f, 0x61, 0x74, 0x6f, 0x6d, 0x2f, 0x63, 0x6f, 0x70, 0x79, 0x5f, 0x74, 0x72
        /*007e*/ 	.byte	0x61, 0x69, 0x74, 0x73, 0x5f, 0x73, 0x6d, 0x31, 0x30, 0x30, 0x2e, 0x68, 0x70, 0x70, 0x00
	.type		$str$25,@object
	.size		$str$25,(__unnamed_1 - $str$25)
$str$25:
        /*008d*/ 	.byte	0x28, 0x28, 0x75, 0x69, 0x6e, 0x74, 0x33, 0x32, 0x5f, 0x74, 0x28, 0x74, 0x68, 0x72, 0x65, 0x61
        /*009d*/ 	.byte	0x64, 0x49, 0x64, 0x78, 0x2e, 0x78, 0x29, 0x20, 0x2f, 0x20, 0x33, 0x32, 0x29, 0x20, 0x25, 0x20
        /*00ad*/ 	.byte	0x34, 0x29, 0x20, 0x3d, 0x3d, 0x20, 0x28, 0x28, 0x28, 0x74, 0x6d, 0x65, 0x6d, 0x5f, 0x61, 0x64
        /*00bd*/ 	.byte	0x64, 0x72, 0x20, 0x3e, 0x3e, 0x20, 0x31, 0x36, 0x29, 0x20, 0x2f, 0x20, 0x33, 0x32, 0x29, 0x20
        /*00cd*/ 	.byte	0x25, 0x20, 0x34, 0x29, 0x00
	.type		__unnamed_1,@object
	.size		__unnamed_1,(__unnamed_2 - __unnamed_1)
__unnamed_1:
        /*00d2*/ 	.byte	0x61, 0x75, 0x74, 0x6f, 0x20, 0x63, 0x75, 0x74, 0x65, 0x3a, 0x3a, 0x61, 0x73, 0x5f, 0x70, 0x6f
        /* <DEDUP_REMOVED lines=23> */
        /*0252*/ 	.byte	0x3c, 0x32, 0x30, 0x34, 0x38, 0x3e, 0x3e, 0x3e, 0x3e, 0x5d, 0x00
	.type		__unnamed_2,@object
	.size		__unnamed_2,(.L_2 - __unnamed_2)
__unnamed_2:
        /* <DEDUP_REMOVED lines=45> */
        /*052d*/ 	.byte	0x3e, 0x3e, 0x3e, 0x5d, 0x00
.L_2:


//--------------------- .nv.shared._ZN7cutlass13device_kernelINS_4gemm6kernel13GemmUniversalIN4cute5tupleIJiiiiEEENS1_10collective13CollectiveMmaINS1_35MainloopSm100TmaUmmaWarpSpecializedILi6ELi2ELi4ENS5_IJNS4_1CILi4EEENSA_ILi1EEESC_EEEEENS5_IJNSA_ILi64EEESF_SF_EEEfNS5_IJlSC_lEEEfSH_NS4_8TiledMMAINS4_8MMA_AtomIJNS4_17SM100_MMA_TF32_SSINS_10tfloat32_tESL_fLi64ELi64ELNS4_4UMMA5MajorE0ELSN_0ELNSM_7ScaleInE0ELSO_0EEEEEENS4_6LayoutINS5_IJSC_SC_SC_EEENS5_IJNSA_ILi0EEEST_ST_EEEEENS5_IJNS4_10UnderscoreESW_SW_EEEEENS4_13SM90_TMA_LOADENS4_14ComposedLayoutINS4_7SwizzleILi3ELi4ELi3EEENS4_18smem_ptr_flag_bitsILi32EEENSR_INS5_IJNSA_ILi8EEENSA_ILi32EEEEEENS5_IJS16_SC_EEEEEEEvNS4_8identityENS4_23SM90_TMA_LOAD_MULTICASTES1A_vS1B_EENS_8epilogue10collective18CollectiveEpilogueINS1E_23Sm100TmaWarpSpecializedILi3ELi2ELi16ELb1ELb0EEEJSG_NS5_IJNSR_ISF_SC_EENSR_IS16_SC_EEEEEfSH_fSH_NS1E_6fusion15FusionCallbacksIS1I_NS1M_17LinearCombinationIffffLNS_15FloatRoundStyleE2EEESG_S1L_JEEENS4_5SM1004TMEM4LOAD26SM100_TMEM_LOAD_16dp128b8xESZ_S1A_NS4_17SM75_U32x4_LDSM_NENS4_14SM90_TMA_STOREES1A_NS4_17SM90_U32x4_STSM_NENS4_39AutoVectorizingCopyWithAssumedAlignmentILi128EEEEEEvvEEEEvNT_6ParamsE --------------------------
	.section	.nv.shared._ZN7cutlass13device_kernelINS_4gemm6kernel13GemmUniversalIN4cute5tupleIJiiiiEEENS1_10collective13CollectiveMmaINS1_35MainloopSm100TmaUmmaWarpSpecializedILi6ELi2ELi4ENS5_IJNS4_1CILi4EEENSA_ILi1EEESC_EEEEENS5_IJNSA_ILi64EEESF_SF_EEEfNS5_IJlSC_lEEEfSH_NS4_8TiledMMAINS4_8MMA_AtomIJNS4_17SM100_MMA_TF32_SSINS_10tfloat32_tESL_fLi64ELi64ELNS4_4UMMA5MajorE0ELSN_0ELNSM_7ScaleInE0ELSO_0EEEEEENS4_6LayoutINS5_IJSC_SC_SC_EEENS5_IJNSA_ILi0EEEST_ST_EEEEENS5_IJNS4_10UnderscoreESW_SW_EEEEENS4_13SM90_TMA_LOADENS4_14ComposedLayoutINS4_7SwizzleILi3ELi4ELi3EEENS4_18smem_ptr_flag_bitsILi32EEENSR_INS5_IJNSA_ILi8EEENSA_ILi32EEEEEENS5_IJS16_SC_EEEEEEEvNS4_8identityENS4_23SM90_TMA_LOAD_MULTICASTES1A_vS1B_EENS_8epilogue10collective18CollectiveEpilogueINS1E_23Sm100TmaWarpSpecializedILi3ELi2ELi16ELb1ELb0EEEJSG_NS5_IJNSR_ISF_SC_EENSR_IS16_SC_EEEEEfSH_fSH_NS1E_6fusion15FusionCallbacksIS1I_NS1M_17LinearCombinationIffffLNS_15FloatRoundStyleE2EEESG_S1L_JEEENS4_5SM1004TMEM4LOAD26SM100_TMEM_LOAD_16dp128b8xESZ_S1A_NS4_17SM75_U32x4_LDSM_NENS4_14SM90_TMA_STOREES1A_NS4_17SM90_U32x4_STSM_NENS4_39AutoVectorizingCopyWithAssumedAlignmentILi128EEEEEEvvEEEEvNT_6ParamsE,"aw",@nobits
	.sectionflags	@""
	.align	16
	.zero		1024


//--------------------- .nv.shared.reserved.0     --------------------------
	.section	.nv.shared.reserved.0,"aw",@nobits
	.weak		__nv_reservedSMEM_offset_0_alias
	.size		__nv_reservedSMEM_offset_0_alias, 0, 64
	.other		__nv_reservedSMEM_offset_0_alias,@"STO_CUDA_RESERVED_SHARED STV_DEFAULT"
__nv_reservedSMEM_offset_0_alias:
	.zero		0
.nv.shared.reserved.0:
	.zero		64
	.weak		__nv_reservedSMEM_tcgen05_partition
	.type		__nv_reservedSMEM_tcgen05_partition,@object
	.size		__nv_reservedSMEM_tcgen05_partition,(.L_0 - __nv_reservedSMEM_tcgen05_partition)
__nv_reservedSMEM_tcgen05_partition:
	.zero		32
.L_0:


//--------------------- .nv.global                --------------------------
	.section	.nv.global,"aw",@nobits
.nv.global:
	.type		_ZN40_INTERNAL_fcaa9b42_4_k_cu_7a41b078_249804cute1_E,@object
	.size		_ZN40_INTERNAL_fcaa9b42_4_k_cu_7a41b078_249804cute1_E,(_ZN40_INTERNAL_fcaa9b42_4_k_cu_7a41b078_249804cuda3std3__45__cpo6cbeginE - _ZN40_INTERNAL_fcaa9b42_4_k_cu_7a41b078_249804cute1_E)
_ZN40_INTERNAL_fcaa9b42_4_k_cu_7a41b078_249804cute1_E:
	.zero		1
	.type		_ZN40_INTERNAL_fcaa9b42_4_k_cu_7a41b078_249804cuda3std3__45__cpo6cbeginE,@object
	.size		_ZN40_INTERNAL_fcaa9b42_4_k_cu_7a41b078_249804cuda3std3__45__cpo6cbeginE,(_ZN40_INTERNAL_fcaa9b42_4_k_cu_7a41b078_249804cuda3std3__48in_placeE - _ZN40_INTERNAL_fcaa9b42_4_k_cu_7a41b078_249804cuda3std3__45__cpo6cbeginE)
_ZN40_INTERNAL_fcaa9b42_4_k_cu_7a41b078_249804cuda3std3__45__cpo6cbeginE:
	.zero		1
	.type		_ZN40_INTERNAL_fcaa9b42_4_k_cu_7a41b078_249804cuda3std3__48in_placeE,@object
	.size		_ZN40_INTERNAL_fcaa9b42_4_k_cu_7a41b078_249804cuda3std3__48in_placeE,(_ZN40_INTERNAL_fcaa9b42_4_k_cu_7a41b078_249804cuda3std6ranges3__45__cpo9iter_moveE - _ZN40_INTERNAL_fcaa9b42_4_k_cu_7a41b078_249804cuda3std3__48in_placeE)
_ZN40_INTERNAL_fcaa9b42_4_k_cu_7a41b078_249804cuda3std3__48in_placeE:
	.zero		1
	.type		_ZN40_INTERNAL_fcaa9b42_4_k_cu_7a41b078_249804cuda3std6ranges3__45__cpo9iter_moveE,@object
	.size		_ZN40_INTERNAL_fcaa9b42_4_k_cu_7a41b078_249804cuda3std6ranges3__45__cpo9iter_moveE,(_ZN40_INTERNAL_fcaa9b42_4_k_cu_7a41b078_249804cuda3std3__45__cpo5beginE - _ZN40_INTERNAL_fcaa9b42_4_k_cu_7a41b078_249804cuda3std6ranges3__45__cpo9iter_moveE)
_ZN40_INTERNAL_fcaa9b42_4_k_cu_7a41b078_249804cuda3std6ranges3__45__cpo9iter_moveE:
	.zero		1
	.type		_ZN40_INTERNAL_fcaa9b42_4_k_cu_7a41b078_249804cuda3std3__45__cpo5beginE,@object
	.size		_ZN40_INTERNAL_fcaa9b42_4_k_cu_7a41b078_249804cuda3std3__45__cpo5beginE,(_ZN40_INTERNAL_fcaa9b42_4_k_cu_7a41b078_249804cuda3std3__442_GLOBAL__N__fcaa9b42_4_k_cu_7a41b078_249806ignoreE - _ZN40_INTERNAL_fcaa9b42_4_k_cu_7a41b078_249804cuda3std3__45__cpo5beginE)
_ZN40_INTERNAL_fcaa9b42_4_k_cu_7a41b078_249804cuda3std3__45__cpo5beginE:
	.zero		1
	.type		_ZN40_INTERNAL_fcaa9b42_4_k_cu_7a41b078_249804cuda3std3__442_GLOBAL__N__fcaa9b42_4_k_cu_7a41b078_249806ignoreE,@object
	.size		_ZN40_INTERNAL_fcaa9b42_4_k_cu_7a41b078_249804cuda3std3__442_GLOBAL__N__fcaa9b42_4_k_cu_7a41b078_249806ignoreE,(_ZN40_INTERNAL_fcaa9b42_4_k_cu_7a41b078_249804cute7productE - _ZN40_INTERNAL_fcaa9b42_4_k_cu_7a41b078_249804cuda3std3__442_GLOBAL__N__fcaa9b42_4_k_cu_7a41b078_249806ignoreE)
_ZN40_INTERNAL_fcaa9b42_4_k_cu_7a41b078_249804cuda3std3__442_GLOBAL__N__fcaa9b42_4_k_cu_7a41b078_249806ignoreE:
	.zero		1
	.type		_ZN40_INTERNAL_fcaa9b42_4_k_cu_7a41b078_249804cute7productE,@object
	.size		_ZN40_INTERNAL_fcaa9b42_4_k_cu_7a41b078_249804cute7productE,(_ZN40_INTERNAL_fcaa9b42_4_k_cu_7a41b078_249804cuda3std3__45__cpo3endE - _ZN40_INTERNAL_fcaa9b42_4_k_cu_7a41b078_249804cute7productE)
_ZN40_INTERNAL_fcaa9b42_4_k_cu_7a41b078_249804cute7productE:
	.zero		1
	.type		_ZN40_INTERNAL_fcaa9b42_4_k_cu_7a41b078_249804cuda3std3__45__cpo3endE,@object
	.size		_ZN40_INTERNAL_fcaa9b42_4_k_cu_7a41b078_249804cuda3std3__45__cpo3endE,(_ZN40_INTERNAL_fcaa9b42_4_k_cu_7a41b078_249804cuda3std3__419piecewise_constructE - _ZN40_INTERNAL_fcaa9b42_4_k_cu_7a41b078_249804cuda3std3__45__cpo3endE)
_ZN40_INTERNAL_fcaa9b42_4_k_cu_7a41b078_249804cuda3std3__45__cpo3endE:
	.zero		1
	.type		_ZN40_INTERNAL_fcaa9b42_4_k_cu_7a41b078_249804cuda3std3__419piecewise_constructE,@object
	.size		_ZN40_INTERNAL_fcaa9b42_4_k_cu_7a41b078_249804cuda3std3__419piecewise_constructE,(_ZN40_INTERNAL_fcaa9b42_4_k_cu_7a41b078_249804cuda3std3__45__cpo4cendE - _ZN40_INTERNAL_fcaa9b42_4_k_cu_7a41b078_249804cuda3std3__419piecewise_constructE)
_ZN40_INTERNAL_fcaa9b42_4_k_cu_7a41b078_249804cuda3std3__419piecewise_constructE:
	.zero		1
	.type		_ZN40_INTERNAL_fcaa9b42_4_k_cu_7a41b078_249804cuda3std3__45__cpo4cendE,@object
	.size		_ZN40_INTERNAL_fcaa9b42_4_k_cu_7a41b078_249804cuda3std3__45__cpo4cendE,(_ZN40_INTERNAL_fcaa9b42_4_k_cu_7a41b078_249804cuda3std6ranges3__45__cpo4swapE - _ZN40_INTERNAL_fcaa9b42_4_k_cu_7a41b078_249804cuda3std3__45__cpo4cendE)
_ZN40_INTERNAL_fcaa9b42_4_k_cu_7a41b078_249804cuda3std3__45__cpo4cendE:
	.zero		1
	.type		_ZN40_INTERNAL_fcaa9b42_4_k_cu_7a41b078_249804cuda3std6ranges3__45__cpo4swapE,@object
	.size		_ZN40_INTERNAL_fcaa9b42_4_k_cu_7a41b078_249804cuda3std6ranges3__45__cpo4swapE,(.L_10 - _ZN40_INTERNAL_fcaa9b42_4_k_cu_7a41b078_249804cuda3std6ranges3__45__cpo4swapE)
_ZN40_INTERNAL_fcaa9b42_4_k_cu_7a41b078_249804cuda3std6ranges3__45__cpo4swapE:
	.zero		1
.L_10:


//--------------------- .nv.constant0._ZN7cutlass13device_kernelINS_4gemm6kernel13GemmUniversalIN4cute5tupleIJiiiiEEENS1_10collective13CollectiveMmaINS1_35MainloopSm100TmaUmmaWarpSpecializedILi6ELi2ELi4ENS5_IJNS4_1CILi4EEENSA_ILi1EEESC_EEEEENS5_IJNSA_ILi64EEESF_SF_EEEfNS5_IJlSC_lEEEfSH_NS4_8TiledMMAINS4_8MMA_AtomIJNS4_17SM100_MMA_TF32_SSINS_10tfloat32_tESL_fLi64ELi64ELNS4_4UMMA5MajorE0ELSN_0ELNSM_7ScaleInE0ELSO_0EEEEEENS4_6LayoutINS5_IJSC_SC_SC_EEENS5_IJNSA_ILi0EEEST_ST_EEEEENS5_IJNS4_10UnderscoreESW_SW_EEEEENS4_13SM90_TMA_LOADENS4_14ComposedLayoutINS4_7SwizzleILi3ELi4ELi3EEENS4_18smem_ptr_flag_bitsILi32EEENSR_INS5_IJNSA_ILi8EEENSA_ILi32EEEEEENS5_IJS16_SC_EEEEEEEvNS4_8identityENS4_23SM90_TMA_LOAD_MULTICASTES1A_vS1B_EENS_8epilogue10collective18CollectiveEpilogueINS1E_23Sm100TmaWarpSpecializedILi3ELi2ELi16ELb1ELb0EEEJSG_NS5_IJNSR_ISF_SC_EENSR_IS16_SC_EEEEEfSH_fSH_NS1E_6fusion15FusionCallbacksIS1I_NS1M_17LinearCombinationIffffLNS_15FloatRoundStyleE2EEESG_S1L_JEEENS4_5SM1004TMEM4LOAD26SM100_TMEM_LOAD_16dp128b8xESZ_S1A_NS4_17SM75_U32x4_LDSM_NENS4_14SM90_TMA_STOREES1A_NS4_17SM90_U32x4_STSM_NENS4_39AutoVectorizingCopyWithAssumedAlignmentILi128EEEEEEvvEEEEvNT_6ParamsE --------------------------
	.section	.nv.constant0._ZN7cutlass13device_kernelINS_4gemm6kernel13GemmUniversalIN4cute5tupleIJiiiiEEENS1_10collective13CollectiveMmaINS1_35MainloopSm100TmaUmmaWarpSpecializedILi6ELi2ELi4ENS5_IJNS4_1CILi4EEENSA_ILi1EEESC_EEEEENS5_IJNSA_ILi64EEESF_SF_EEEfNS5_IJlSC_lEEEfSH_NS4_8TiledMMAINS4_8MMA_AtomIJNS4_17SM100_MMA_TF32_SSINS_10tfloat32_tESL_fLi64ELi64ELNS4_4UMMA5MajorE0ELSN_0ELNSM_7ScaleInE0ELSO_0EEEEEENS4_6LayoutINS5_IJSC_SC_SC_EEENS5_IJNSA_ILi0EEEST_ST_EEEEENS5_IJNS4_10UnderscoreESW_SW_EEEEENS4_13SM90_TMA_LOADENS4_14ComposedLayoutINS4_7SwizzleILi3ELi4ELi3EEENS4_18smem_ptr_flag_bitsILi32EEENSR_INS5_IJNSA_ILi8EEENSA_ILi32EEEEEENS5_IJS16_SC_EEEEEEEvNS4_8identityENS4_23SM90_TMA_LOAD_MULTICASTES1A_vS1B_EENS_8epilogue10collective18CollectiveEpilogueINS1E_23Sm100TmaWarpSpecializedILi3ELi2ELi16ELb1ELb0EEEJSG_NS5_IJNSR_ISF_SC_EENSR_IS16_SC_EEEEEfSH_fSH_NS1E_6fusion15FusionCallbacksIS1I_NS1M_17LinearCombinationIffffLNS_15FloatRoundStyleE2EEESG_S1L_JEEENS4_5SM1004TMEM4LOAD26SM100_TMEM_LOAD_16dp128b8xESZ_S1A_NS4_17SM75_U32x4_LDSM_NENS4_14SM90_TMA_STOREES1A_NS4_17SM90_U32x4_STSM_NENS4_39AutoVectorizingCopyWithAssumedAlignmentILi128EEEEEEvvEEEEvNT_6ParamsE,"a",@progbits
	.sectionflags	@""
	.align	4
.nv.constant0._ZN7cutlass13device_kernelINS_4gemm6kernel13GemmUniversalIN4cute5tupleIJiiiiEEENS1_10collective13CollectiveMmaINS1_35MainloopSm100TmaUmmaWarpSpecializedILi6ELi2ELi4ENS5_IJNS4_1CILi4EEENSA_ILi1EEESC_EEEEENS5_IJNSA_ILi64EEESF_SF_EEEfNS5_IJlSC_lEEEfSH_NS4_8TiledMMAINS4_8MMA_AtomIJNS4_17SM100_MMA_TF32_SSINS_10tfloat32_tESL_fLi64ELi64ELNS4_4UMMA5MajorE0ELSN_0ELNSM_7ScaleInE0ELSO_0EEEEEENS4_6LayoutINS5_IJSC_SC_SC_EEENS5_IJNSA_ILi0EEEST_ST_EEEEENS5_IJNS4_10UnderscoreESW_SW_EEEEENS4_13SM90_TMA_LOADENS4_14ComposedLayoutINS4_7SwizzleILi3ELi4ELi3EEENS4_18smem_ptr_flag_bitsILi32EEENSR_INS5_IJNSA_ILi8EEENSA_ILi32EEEEEENS5_IJS16_SC_EEEEEEEvNS4_8identityENS4_23SM90_TMA_LOAD_MULTICASTES1A_vS1B_EENS_8epilogue10collective18CollectiveEpilogueINS1E_23Sm100TmaWarpSpecializedILi3ELi2ELi16ELb1ELb0EEEJSG_NS5_IJNSR_ISF_SC_EENSR_IS16_SC_EEEEEfSH_fSH_NS1E_6fusion15FusionCallbacksIS1I_NS1M_17LinearCombinationIffffLNS_15FloatRoundStyleE2EEESG_S1L_JEEENS4_5SM1004TMEM4LOAD26SM100_TMEM_LOAD_16dp128b8xESZ_S1A_NS4_17SM75_U32x4_LDSM_NENS4_14SM90_TMA_STOREES1A_NS4_17SM90_U32x4_STSM_NENS4_39AutoVectorizingCopyWithAssumedAlignmentILi128EEEEEEvvEEEEvNT_6ParamsE:
	.zero		2944


//--------------------- SYMBOLS --------------------------

	.type		.nv.reservedSmem.offset0,@object
	.size		.nv.reservedSmem.offset0,0x4
	.type		.nv.reservedSmem.cap,@object
	.size		.nv.reservedSmem.cap,0x4
	.type		__assertfail,@function
